# CuTe-DSL kernel — source=cudnn_frontend_dsl family=grouped_gemm_swiglu
# config = {"ab_dtype": "Float4E2M1FN", "sf_vec": 16, "d_dtype": "Float4E2M1FN", "vector_f32": false, "mma_mn": [128, 128], "cluster_mn": [1, 1]}


// ===== COMPILED SASS (sm_100a) =====

	.target	sm_100a

	.elftype	@"ET_EXEC"


//--------------------- .note.nv.tkinfo           --------------------------
	.section	.note.nv.tkinfo,"",@"SHT_NOTE"
	.sectionflags	@"SHF_NOTE_NV_TKINFO"
	.tkinfo
        /*0018*/ 	.word	0x00000081
        /*0030*/ 	.string	""
        /*0030*/ 	.string	"ptxas"
        /*0030*/ 	.string	"Cuda compilation tools, release 12.9, V12.9.83"
        /*0030*/ 	.string	"Build system must define TOOLS_VERSION_EXTENDED"
        /*0030*/ 	.string	"-O 3 -arch sm_100a "



//--------------------- .note.nv.cuver            --------------------------
	.section	.note.nv.cuver,"",@"SHT_NOTE"
	.sectionflags	@"SHF_NOTE_NV_CUVER"
        /*0018*/ 	.short	0x0001
        /*001a*/ 	.short	0x0064
        /*001c*/ 	.short	0x0001
        /*001e*/ 	.short	0x0000
        /*0020*/ 	.short	0x0001
        /*0022*/ 	.short	0x0000


//--------------------- .nv.info                  --------------------------
	.section	.nv.info,"",@"SHT_CUDA_INFO"
	.align	4


	//----- nvinfo : EIATTR_REGCOUNT
	.align		4
        /*0000*/ 	.byte	0x04, 0x2f
        /*0002*/ 	.short	(.L_4 - .L_3)
	.align		4
.L_3:
        /*0004*/ 	.word	index@(kernel_cutlass_kernel_cudnngrouped_gemmgrouped_gemm_swiglugrouped_gemm_swiglu_quantBlockScaledContiguousGroupedGemmKernel_object_at__TiledMMA_ThrLayoutVMNK11110000_PermutationMNK____MMAAt_0)
        /*0008*/ 	.word	0x00000083


	//----- nvinfo : EIATTR_FRAME_SIZE
	.align		4
.L_4:
        /*000c*/ 	.byte	0x04, 0x11
        /*000e*/ 	.short	(.L_6 - .L_5)
	.align		4
.L_5:
        /*0010*/ 	.word	index@($__internal_2_$__cuda_sm10x_tcgen05_guardrail_trap_unallocated_columns_being_dealloced)
        /*0014*/ 	.word	0x00000000


	//----- nvinfo : EIATTR_FRAME_SIZE
	.align		4
.L_6:
        /*0018*/ 	.byte	0x04, 0x11
        /*001a*/ 	.short	(.L_8 - .L_7)
	.align		4
.L_7:
        /*001c*/ 	.word	index@($__internal_1_$__cuda_sm10x_tcgen05_guardrail_trap_phase_invalid_during_alloc)
        /*0020*/ 	.word	0x00000000


	//----- nvinfo : EIATTR_FRAME_SIZE
	.align		4
.L_8:
        /*0024*/ 	.byte	0x04, 0x11
        /*0026*/ 	.short	(.L_10 - .L_9)
	.align		4
.L_9:
        /*0028*/ 	.word	index@($__internal_0_$__cuda_sm10x_tcgen05_guardrail_trap_col_being_dealloced_not_returned_by_alloc)
        /*002c*/ 	.word	0x00000000


	//----- nvinfo : EIATTR_FRAME_SIZE
	.align		4
.L_10:
        /*0030*/ 	.byte	0x04, 0x11
        /*0032*/ 	.short	(.L_12 - .L_11)
	.align		4
.L_11:
        /*0034*/ 	.word	index@(kernel_cutlass_kernel_cudnngrouped_gemmgrouped_gemm_swiglugrouped_gemm_swiglu_quantBlockScaledContiguousGroupedGemmKernel_object_at__TiledMMA_ThrLayoutVMNK11110000_PermutationMNK____MMAAt_0)
        /*0038*/ 	.word	0x00000000


	//----- nvinfo : EIATTR_MIN_STACK_SIZE
	.align		4
.L_12:
        /*003c*/ 	.byte	0x04, 0x12
        /*003e*/ 	.short	(.L_14 - .L_13)
	.align		4
.L_13:
        /*0040*/ 	.word	index@(kernel_cutlass_kernel_cudnngrouped_gemmgrouped_gemm_swiglugrouped_gemm_swiglu_quantBlockScaledContiguousGroupedGemmKernel_object_at__TiledMMA_ThrLayoutVMNK11110000_PermutationMNK____MMAAt_0)
        /*0044*/ 	.word	0x00000000
.L_14:


//--------------------- .nv.info.kernel_cutlass_kernel_cudnngrouped_gemmgrouped_gemm_swiglugrouped_gemm_swiglu_quantBlockScaledContiguousGroupedGemmKernel_object_at__TiledMMA_ThrLayoutVMNK11110000_PermutationMNK____MMAAt_0 --------------------------
	.section	.nv.info.kernel_cutlass_kernel_cudnngrouped_gemmgrouped_gemm_swiglugrouped_gemm_swiglu_quantBlockScaledContiguousGroupedGemmKernel_object_at__TiledMMA_ThrLayoutVMNK11110000_PermutationMNK____MMAAt_0,"",@"SHT_CUDA_INFO"
	.sectionflags	@""
	.align	4


	//----- nvinfo : EIATTR_CUDA_API_VERSION
	.align		4
        /*0000*/ 	.byte	0x04, 0x37
        /*0002*/ 	.short	(.L_16 - .L_15)
.L_15:
        /*0004*/ 	.word	0x00000081


	//----- nvinfo : EIATTR_KPARAM_INFO
	.align		4
.L_16:
        /*0008*/ 	.byte	0x04, 0x17
        /*000a*/ 	.short	(.L_18 - .L_17)
.L_17:
        /*000c*/ 	.word	0x00000000
        /*0010*/ 	.short	0x000f
        /*0012*/ 	.short	0x03f8
        /*0014*/ 	.byte	0x00, 0xf0, 0x31, 0x00


	//----- nvinfo : EIATTR_KPARAM_INFO
	.align		4
.L_18:
        /*0018*/ 	.byte	0x04, 0x17
        /*001a*/ 	.short	(.L_20 - .L_19)
.L_19:
        /*001c*/ 	.word	0x00000000
        /*0020*/ 	.short	0x000e
        /*0022*/ 	.short	0x03ec
        /*0024*/ 	.byte	0x00, 0xf0, 0x31, 0x00


	//----- nvinfo : EIATTR_KPARAM_INFO
	.align		4
.L_20:
        /*0028*/ 	.byte	0x04, 0x17
        /*002a*/ 	.short	(.L_22 - .L_21)
.L_21:
        /*002c*/ 	.word	0x00000000
        /*0030*/ 	.short	0x000d
        /*0032*/ 	.short	0x03e0
        /*0034*/ 	.byte	0x00, 0xf0, 0x31, 0x00


	//----- nvinfo : EIATTR_KPARAM_INFO
	.align		4
.L_22:
        /*0038*/ 	.byte	0x04, 0x17
        /*003a*/ 	.short	(.L_24 - .L_23)
.L_23:
        /*003c*/ 	.word	0x00000000
        /*0040*/ 	.short	0x000c
        /*0042*/ 	.short	0x03d8
        /*0044*/ 	.byte	0x00, 0xf0, 0x21, 0x00


	//----- nvinfo : EIATTR_KPARAM_INFO
	.align		4
.L_24:
        /*0048*/ 	.byte	0x04, 0x17
        /*004a*/ 	.short	(.L_26 - .L_25)
.L_25:
        /*004c*/ 	.word	0x00000000
        /*0050*/ 	.short	0x000b
        /*0052*/ 	.short	0x03d0
        /*0054*/ 	.byte	0x00, 0xf0, 0x21, 0x00


	//----- nvinfo : EIATTR_KPARAM_INFO
	.align		4
.L_26:
        /*0058*/ 	.byte	0x04, 0x17
        /*005a*/ 	.short	(.L_28 - .L_27)
.L_27:
        /*005c*/ 	.word	0x00000000
        /*0060*/ 	.short	0x000a
        /*0062*/ 	.short	0x03c8
        /*0064*/ 	.byte	0x00, 0xf0, 0x21, 0x00


	//----- nvinfo : EIATTR_KPARAM_INFO
	.align		4
.L_28:
        /*0068*/ 	.byte	0x04, 0x17
        /*006a*/ 	.short	(.L_30 - .L_29)
.L_29:
        /*006c*/ 	.word	0x00000000
        /*0070*/ 	.short	0x0009
        /*0072*/ 	.short	0x03c0
        /*0074*/ 	.byte	0x00, 0xf0, 0x21, 0x00


	//----- nvinfo : EIATTR_KPARAM_INFO
	.align		4
.L_30:
        /*0078*/ 	.byte	0x04, 0x17
        /*007a*/ 	.short	(.L_32 - .L_31)
.L_31:
        /*007c*/ 	.word	0x00000000
        /*0080*/ 	.short	0x0008
        /*0082*/ 	.short	0x0340
        /*0084*/ 	.byte	0x00, 0xf0, 0x01, 0x02


	//----- nvinfo : EIATTR_KPARAM_INFO
	.align		4
.L_32:
        /*0088*/ 	.byte	0x04, 0x17
        /*008a*/ 	.short	(.L_34 - .L_33)
.L_33:
        /*008c*/ 	.word	0x00000000
        /*0090*/ 	.short	0x0007
        /*0092*/ 	.short	0x02c0
        /*0094*/ 	.byte	0x00, 0xf0, 0x01, 0x02


	//----- nvinfo : EIATTR_KPARAM_INFO
	.align		4
.L_34:
        /*0098*/ 	.byte	0x04, 0x17
        /*009a*/ 	.short	(.L_36 - .L_35)
.L_35:
        /*009c*/ 	.word	0x00000000
        /*00a0*/ 	.short	0x0006
        /*00a2*/ 	.short	0x0240
        /*00a4*/ 	.byte	0x00, 0xf0, 0x01, 0x02


	//----- nvinfo : EIATTR_KPARAM_INFO
	.align		4
.L_36:
        /*00a8*/ 	.byte	0x04, 0x17
        /*00aa*/ 	.short	(.L_38 - .L_37)
.L_37:
        /*00ac*/ 	.word	0x00000000
        /*00b0*/ 	.short	0x0005
        /*00b2*/ 	.short	0x01c0
        /*00b4*/ 	.byte	0x00, 0xf0, 0x01, 0x02


	//----- nvinfo : EIATTR_KPARAM_INFO
	.align		4
.L_38:
        /*00b8*/ 	.byte	0x04, 0x17
        /*00ba*/ 	.short	(.L_40 - .L_39)
.L_39:
        /*00bc*/ 	.word	0x00000000
        /*00c0*/ 	.short	0x0004
        /*00c2*/ 	.short	0x0140
        /*00c4*/ 	.byte	0x00, 0xf0, 0x01, 0x02


	//----- nvinfo : EIATTR_KPARAM_INFO
	.align		4
.L_40:
        /*00c8*/ 	.byte	0x04, 0x17
        /*00ca*/ 	.short	(.L_42 - .L_41)
.L_41:
        /*00cc*/ 	.word	0x00000000
        /*00d0*/ 	.short	0x0003
        /*00d2*/ 	.short	0x00c0
        /*00d4*/ 	.byte	0x00, 0xf0, 0x01, 0x02


	//----- nvinfo : EIATTR_KPARAM_INFO
	.align		4
.L_42:
        /*00d8*/ 	.byte	0x04, 0x17
        /*00da*/ 	.short	(.L_44 - .L_43)
.L_43:
        /*00dc*/ 	.word	0x00000000
        /*00e0*/ 	.short	0x0002
        /*00e2*/ 	.short	0x0040
        /*00e4*/ 	.byte	0x00, 0xf0, 0x01, 0x02


	//----- nvinfo : EIATTR_KPARAM_INFO
	.align		4
.L_44:
        /*00e8*/ 	.byte	0x04, 0x17
        /*00ea*/ 	.short	(.L_46 - .L_45)
.L_45:
        /*00ec*/ 	.word	0x00000000
        /*00f0*/ 	.short	0x0001
        /*00f2*/ 	.short	0x000c
        /*00f4*/ 	.byte	0x00, 0xf0, 0x31, 0x00


	//----- nvinfo : EIATTR_KPARAM_INFO
	.align		4
.L_46:
        /*00f8*/ 	.byte	0x04, 0x17
        /*00fa*/ 	.short	(.L_48 - .L_47)
.L_47:
        /*00fc*/ 	.word	0x00000000
        /*0100*/ 	.short	0x0000
        /*0102*/ 	.short	0x0000
        /*0104*/ 	.byte	0x00, 0xf0, 0x31, 0x00


	//----- nvinfo : EIATTR_AT_ENTRY_FRAGMENTS
	.align		4
.L_48:
        /*0108*/ 	.byte	0x04, 0x4f
        /*010a*/ 	.short	(.L_50 - .L_49)


	//   ....[0]....
.L_49:
        /*010c*/ 	.word	0x00000004


	//----- nvinfo : EIATTR_RESERVED_SMEM_USED
	.align		4
.L_50:
        /*0110*/ 	.byte	0x01, 0x41
	.zero		2


	//----- nvinfo : EIATTR_SPARSE_MMA_MASK
	.align		4
        /*0114*/ 	.byte	0x03, 0x50
        /*0116*/ 	.short	0x0000


	//----- nvinfo : EIATTR_TCGEN05_1CTA_USED
	.align		4
        /*0118*/ 	.byte	0x01, 0x51
	.zero		2


	//----- nvinfo : EIATTR_MAXREG_COUNT
	.align		4
        /*011c*/ 	.byte	0x03, 0x1b
        /*011e*/ 	.short	0x00ff


	//----- nvinfo : EIATTR_NUM_BARRIERS
	.align		4
        /*0120*/ 	.byte	0x02, 0x4c
        /*0122*/ 	.byte	0x05
	.zero		1


	//----- nvinfo : EIATTR_INT_WARP_WIDE_INSTR_OFFSETS
	.align		4
        /*0124*/ 	.byte	0x04, 0x31
        /*0126*/ 	.short	(.L_52 - .L_51)


	//   ....[0]....
.L_51:
        /*0128*/ 	.word	0x00004e10


	//   ....[1]....
        /*012c*/ 	.word	0x00004e50


	//----- nvinfo : EIATTR_COOP_GROUP_MASK_REGIDS
	.align		4
.L_52:
        /*0130*/ 	.byte	0x04, 0x29
        /*0132*/ 	.short	(.L_54 - .L_53)


	//   ....[0]....
.L_53:
        /*0134*/ 	.word	0xffffffff


	//   ....[1]....
        /*0138*/ 	.word	0xffffffff


	//   ....[2]....
        /*013c*/ 	.word	0xffffffff


	//   ....[3]....
        /*0140*/ 	.word	0xffffffff


	//   ....[4]....
        /*0144*/ 	.word	0xffffffff


	//   ....[5]....
        /*0148*/ 	.word	0xffffffff


	//   ....[6]....
        /*014c*/ 	.word	0xffffffff


	//   ....[7]....
        /*0150*/ 	.word	0xffffffff


	//   ....[8]....
        /*0154*/ 	.word	0xffffffff


	//----- nvinfo : EIATTR_COOP_GROUP_INSTR_OFFSETS
	.align		4
.L_54:
        /*0158*/ 	.byte	0x04, 0x28
        /*015a*/ 	.short	(.L_56 - .L_55)


	//   ....[0]....
.L_55:
        /*015c*/ 	.word	0x000000b0


	//   ....[1]....
        /*0160*/ 	.word	0x000009a0


	//   ....[2]....
        /*0164*/ 	.word	0x00000be0


	//   ....[3]....
        /*0168*/ 	.word	0x00000c40


	//   ....[4]....
        /*016c*/ 	.word	0x000025e0


	//   ....[5]....
        /*0170*/ 	.word	0x000028a0


	//   ....[6]....
        /*0174*/ 	.word	0x00004a00


	//   ....[7]....
        /*0178*/ 	.word	0x00004cb0


	//   ....[8]....
        /*017c*/ 	.word	0x00004f00


	//----- nvinfo : EIATTR_VRC_CTA_INIT_COUNT
	.align		4
.L_56:
        /*0180*/ 	.byte	0x02, 0x4a
        /*0182*/ 	.byte	0x80
	.zero		1


	//----- nvinfo : EIATTR_MBARRIER_INSTR_OFFSETS
	.align		4
        /*0184*/ 	.byte	0x04, 0x39
        /*0186*/ 	.short	(.L_58 - .L_57)


	//   ....[0]....
.L_57:
        /*0188*/ 	.word	0x00000330
        /*018c*/ 	.word	0x000000ff
        /*0190*/ 	.word	0x00000000
        /*0194*/ 	.short	0x0100
        /*0196*/ 	.byte	0x05
	.zero		1


	//   ....[1]....
        /*0198*/ 	.word	0x00000340
        /*019c*/ 	.word	0x000000ff
        /*01a0*/ 	.word	0x00000008
        /*01a4*/ 	.short	0x0100
        /*01a6*/ 	.byte	0x05
	.zero		1


	//   ....[2]....
        /*01a8*/ 	.word	0x00000350
        /*01ac*/ 	.word	0x000000ff
        /*01b0*/ 	.word	0x00000010
        /*01b4*/ 	.short	0x0100
        /*01b6*/ 	.byte	0x05
	.zero		1


	//   ....[3]....
        /*01b8*/ 	.word	0x00000360
        /*01bc*/ 	.word	0x000000ff
        /*01c0*/ 	.word	0x00000018
        /*01c4*/ 	.short	0x0100
        /*01c6*/ 	.byte	0x05
	.zero		1


	//   ....[4]....
        /*01c8*/ 	.word	0x00000370
        /*01cc*/ 	.word	0x000000ff
        /*01d0*/ 	.word	0x00000020
        /*01d4*/ 	.short	0x0100
        /*01d6*/ 	.byte	0x05
	.zero		1


	//   ....[5]....
        /*01d8*/ 	.word	0x00000380
        /*01dc*/ 	.word	0x000000ff
        /*01e0*/ 	.word	0x00000028
        /*01e4*/ 	.short	0x0100
        /*01e6*/ 	.byte	0x05
	.zero		1


	//   ....[6]....
        /*01e8*/ 	.word	0x00000390
        /*01ec*/ 	.word	0x000000ff
        /*01f0*/ 	.word	0x00000030
        /*01f4*/ 	.short	0x0100
        /*01f6*/ 	.byte	0x05
	.zero		1


	//   ....[7]....
        /*01f8*/ 	.word	0x000003a0
        /*01fc*/ 	.word	0x000000ff
        /*0200*/ 	.word	0x00000038
        /*0204*/ 	.short	0x0100
        /*0206*/ 	.byte	0x05
	.zero		1


	//   ....[8]....
        /*0208*/ 	.word	0x000003b0
        /*020c*/ 	.word	0x000000ff
        /*0210*/ 	.word	0x00000040
        /*0214*/ 	.short	0x0100
        /*0216*/ 	.byte	0x05
	.zero		1


	//   ....[9]....
        /*0218*/ 	.word	0x000003c0
        /*021c*/ 	.word	0x000000ff
        /*0220*/ 	.word	0x00000048
        /*0224*/ 	.short	0x0100
        /*0226*/ 	.byte	0x05
	.zero		1


	//   ....[10]....
        /*0228*/ 	.word	0x000004d0
        /*022c*/ 	.word	0x000000ff
        /*0230*/ 	.word	0x00000050
        /*0234*/ 	.short	0x0100
        /*0236*/ 	.byte	0x06
	.zero		1


	//   ....[11]....
        /*0238*/ 	.word	0x000004e0
        /*023c*/ 	.word	0x000000ff
        /*0240*/ 	.word	0x00000058
        /*0244*/ 	.short	0x0100
        /*0246*/ 	.byte	0x06
	.zero		1


	//   ....[12]....
        /*0248*/ 	.word	0x000004f0
        /*024c*/ 	.word	0x000000ff
        /*0250*/ 	.word	0x00000060
        /*0254*/ 	.short	0x0100
        /*0256*/ 	.byte	0x06
	.zero		1


	//   ....[13]....
        /*0258*/ 	.word	0x00000500
        /*025c*/ 	.word	0x000000ff
        /*0260*/ 	.word	0x00000068
        /*0264*/ 	.short	0x0100
        /*0266*/ 	.byte	0x06
	.zero		1


	//   ....[14]....
        /*0268*/ 	.word	0x00000610
        /*026c*/ 	.word	0x000000ff
        /*0270*/ 	.word	0x00000070
        /*0274*/ 	.short	0x0100
        /*0276*/ 	.byte	0x06
	.zero		1


	//   ....[15]....
        /*0278*/ 	.word	0x00000620
        /*027c*/ 	.word	0x000000ff
        /*0280*/ 	.word	0x00000078
        /*0284*/ 	.short	0x0100
        /*0286*/ 	.byte	0x06
	.zero		1


	//   ....[16]....
        /*0288*/ 	.word	0x00000630
        /*028c*/ 	.word	0x000000ff
        /*0290*/ 	.word	0x00000080
        /*0294*/ 	.short	0x0100
        /*0296*/ 	.byte	0x06
	.zero		1


	//   ....[17]....
        /*0298*/ 	.word	0x00000640
        /*029c*/ 	.word	0x000000ff
        /*02a0*/ 	.word	0x00000088
        /*02a4*/ 	.short	0x0100
        /*02a6*/ 	.byte	0x06
	.zero		1


	//   ....[18]....
        /*02a8*/ 	.word	0x00000ca0
        /*02ac*/ 	.word	0x0000000e
        /*02b0*/ 	.word	0x00000080
        /*02b4*/ 	.short	0x010a
        /*02b6*/ 	.byte	0xff
	.zero		1


	//   ....[19]....
        /*02b8*/ 	.word	0x00000d80
        /*02bc*/ 	.word	0x0000000e
        /*02c0*/ 	.word	0x00000070
        /*02c4*/ 	.short	0x0101
        /*02c6*/ 	.byte	0xff
	.zero		1


	//   ....[20]....
        /*02c8*/ 	.word	0x00000f90
        /*02cc*/ 	.word	0x00000002
        /*02d0*/ 	.word	0x00000080
        /*02d4*/ 	.short	0x010a
        /*02d6*/ 	.byte	0xff
	.zero		1


	//   ....[21]....
        /*02d8*/ 	.word	0x000010b0
        /*02dc*/ 	.word	0x00000002
        /*02e0*/ 	.word	0x00000070
        /*02e4*/ 	.short	0x0101
        /*02e6*/ 	.byte	0xff
	.zero		1


	//   ....[22]....
        /*02e8*/ 	.word	0x000010c0
        /*02ec*/ 	.word	0x00000008
        /*02f0*/ 	.word	0x00000080
        /*02f4*/ 	.short	0x010a
        /*02f6*/ 	.byte	0xff
	.zero		1


	//   ....[23]....
        /*02f8*/ 	.word	0x00001130
        /*02fc*/ 	.word	0x000000ff
        /*0300*/ 	.word	0x00000070
        /*0304*/ 	.short	0x010a
        /*0306*/ 	.byte	0x17
	.zero		1


	//   ....[24]....
        /*0308*/ 	.word	0x000011b0
        /*030c*/ 	.word	0x000000ff
        /*0310*/ 	.word	0x00000080
        /*0314*/ 	.short	0x0101
        /*0316*/ 	.byte	0x17
	.zero		1


	//   ....[25]....
        /*0318*/ 	.word	0x00001370
        /*031c*/ 	.word	0x000000ff
        /*0320*/ 	.word	0x00000028
        /*0324*/ 	.short	0x010a
        /*0326*/ 	.byte	0x05
	.zero		1


	//   ....[26]....
        /*0328*/ 	.word	0x000014b0
        /*032c*/ 	.word	0x000000ff
        /*0330*/ 	.word	0x00000028
        /*0334*/ 	.short	0x010a
        /*0336*/ 	.byte	0x05
	.zero		1


	//   ....[27]....
        /*0338*/ 	.word	0x00001600
        /*033c*/ 	.word	0x000000ff
        /*0340*/ 	.word	0x00000028
        /*0344*/ 	.short	0x010a
        /*0346*/ 	.byte	0x16
	.zero		1


	//   ....[28]....
        /*0348*/ 	.word	0x00001640
        /*034c*/ 	.word	0x00000003
        /*0350*/ 	.word	0x00000070
        /*0354*/ 	.short	0x010a
        /*0356*/ 	.byte	0xff
	.zero		1


	//   ....[29]....
        /*0358*/ 	.word	0x000016e0
        /*035c*/ 	.word	0x00000003
        /*0360*/ 	.word	0x00000080
        /*0364*/ 	.short	0x0101
        /*0366*/ 	.byte	0xff
	.zero		1


	//   ....[30]....
        /*0368*/ 	.word	0x00001890
        /*036c*/ 	.word	0x000000ff
        /*0370*/ 	.word	0x00000028
        /*0374*/ 	.short	0x010a
        /*0376*/ 	.byte	0x05
	.zero		1


	//   ....[31]....
        /*0378*/ 	.word	0x00001950
        /*037c*/ 	.word	0x000000ff
        /*0380*/ 	.word	0x00000070
        /*0384*/ 	.short	0x010a
        /*0386*/ 	.byte	0x0c
	.zero		1


	//   ....[32]....
        /*0388*/ 	.word	0x000019e0
        /*038c*/ 	.word	0x000000ff
        /*0390*/ 	.word	0x00000080
        /*0394*/ 	.short	0x0101
        /*0396*/ 	.byte	0x0c
	.zero		1


	//   ....[33]....
        /*0398*/ 	.word	0x00001e20
        /*039c*/ 	.word	0x000000ff
        /*03a0*/ 	.word	0x00000000
        /*03a4*/ 	.short	0x010a
        /*03a6*/ 	.byte	0x10
	.zero		1


	//   ....[34]....
        /*03a8*/ 	.word	0x00001e30
        /*03ac*/ 	.word	0x000000ff
        /*03b0*/ 	.word	0x00000060
        /*03b4*/ 	.short	0x010a
        /*03b6*/ 	.byte	0x12
	.zero		1


	//   ....[35]....
        /*03b8*/ 	.word	0x00001e50
        /*03bc*/ 	.word	0x000000ff
        /*03c0*/ 	.word	0x00000060
        /*03c4*/ 	.short	0x010a
        /*03c6*/ 	.byte	0x12
	.zero		1


	//   ....[36]....
        /*03c8*/ 	.word	0x00002120
        /*03cc*/ 	.word	0x000000ff
        /*03d0*/ 	.word	0x00000000
        /*03d4*/ 	.short	0x010a
        /*03d6*/ 	.byte	0x0d
	.zero		1


	//   ....[37]....
        /*03d8*/ 	.word	0x000022d0
        /*03dc*/ 	.word	0x000000ff
        /*03e0*/ 	.word	0x00000000
        /*03e4*/ 	.short	0x010a
        /*03e6*/ 	.byte	0x10
	.zero		1


	//   ....[38]....
        /*03e8*/ 	.word	0x000023c0
        /*03ec*/ 	.word	0x000000ff
        /*03f0*/ 	.word	0x00000060
        /*03f4*/ 	.short	0x010a
        /*03f6*/ 	.byte	0x10
	.zero		1


	//   ....[39]....
        /*03f8*/ 	.word	0x000023d0
        /*03fc*/ 	.word	0x00000000
        /*0400*/ 	.word	0x00000070
        /*0404*/ 	.short	0x010a
        /*0406*/ 	.byte	0xff
	.zero		1


	//   ....[40]....
        /*0408*/ 	.word	0x00002470
        /*040c*/ 	.word	0x00000000
        /*0410*/ 	.word	0x00000080
        /*0414*/ 	.short	0x0101
        /*0416*/ 	.byte	0xff
	.zero		1


	//   ....[41]....
        /*0418*/ 	.word	0x00002580
        /*041c*/ 	.word	0x00000000
        /*0420*/ 	.word	0x00000060
        /*0424*/ 	.short	0x010a
        /*0426*/ 	.byte	0xff
	.zero		1


	//   ....[42]....
        /*0428*/ 	.word	0x00002910
        /*042c*/ 	.word	0x00000003
        /*0430*/ 	.word	0x00000070
        /*0434*/ 	.short	0x010a
        /*0436*/ 	.byte	0xff
	.zero		1


	//   ....[43]....
        /*0438*/ 	.word	0x00002970
        /*043c*/ 	.word	0x00000003
        /*0440*/ 	.word	0x00000080
        /*0444*/ 	.short	0x0101
        /*0446*/ 	.byte	0xff
	.zero		1


	//   ....[44]....
        /*0448*/ 	.word	0x00002d20
        /*044c*/ 	.word	0x00000034
        /*0450*/ 	.word	0x00000050
        /*0454*/ 	.short	0x010a
        /*0456*/ 	.byte	0xff
	.zero		1


	//   ....[45]....
        /*0458*/ 	.word	0x000049b0
        /*045c*/ 	.word	0x00000034
        /*0460*/ 	.word	0x00000060
        /*0464*/ 	.short	0x0101
        /*0466*/ 	.byte	0xff
	.zero		1


	//   ....[46]....
        /*0468*/ 	.word	0x000049c0
        /*046c*/ 	.word	0x00000005
        /*0470*/ 	.word	0x00000070
        /*0474*/ 	.short	0x010a
        /*0476*/ 	.byte	0xff
	.zero		1


	//   ....[47]....
        /*0478*/ 	.word	0x00004a80
        /*047c*/ 	.word	0x00000005
        /*0480*/ 	.word	0x00000080
        /*0484*/ 	.short	0x0101
        /*0486*/ 	.byte	0xff
	.zero		1


	//   ....[48]....
        /*0488*/ 	.word	0x00004f50
        /*048c*/ 	.word	0x0000000e
        /*0490*/ 	.word	0x00000080
        /*0494*/ 	.short	0x010a
        /*0496*/ 	.byte	0xff
	.zero		1


	//   ....[49]....
        /*0498*/ 	.word	0x00004fb0
        /*049c*/ 	.word	0x00000002
        /*04a0*/ 	.word	0x00000080
        /*04a4*/ 	.short	0x010a
        /*04a6*/ 	.byte	0xff
	.zero		1


	//   ....[50]....
        /*04a8*/ 	.word	0x00005010
        /*04ac*/ 	.word	0x00000008
        /*04b0*/ 	.word	0x00000080
        /*04b4*/ 	.short	0x010a
        /*04b6*/ 	.byte	0xff
	.zero		1


	//   ....[51]....
        /*04b8*/ 	.word	0x00005070
        /*04bc*/ 	.word	0x00000000
        /*04c0*/ 	.word	0x00000070
        /*04c4*/ 	.short	0x010a
        /*04c6*/ 	.byte	0xff
	.zero		1


	//   ....[52]....
        /*04c8*/ 	.word	0x000050f0
        /*04cc*/ 	.word	0x00000000
        /*04d0*/ 	.word	0x00000028
        /*04d4*/ 	.short	0x010a
        /*04d6*/ 	.byte	0xff
	.zero		1


	//   ....[53]....
        /*04d8*/ 	.word	0x00005150
        /*04dc*/ 	.word	0x00000003
        /*04e0*/ 	.word	0x00000070
        /*04e4*/ 	.short	0x010a
        /*04e6*/ 	.byte	0xff
	.zero		1


	//   ....[54]....
        /*04e8*/ 	.word	0x000051d0
        /*04ec*/ 	.word	0x00000000
        /*04f0*/ 	.word	0x00000028
        /*04f4*/ 	.short	0x010a
        /*04f6*/ 	.byte	0xff
	.zero		1


	//   ....[55]....
        /*04f8*/ 	.word	0x00005230
        /*04fc*/ 	.word	0x00000002
        /*0500*/ 	.word	0x00000070
        /*0504*/ 	.short	0x010a
        /*0506*/ 	.byte	0xff
	.zero		1


	//   ....[56]....
        /*0508*/ 	.word	0x000052a0
        /*050c*/ 	.word	0x00000000
        /*0510*/ 	.word	0x00000060
        /*0514*/ 	.short	0x010a
        /*0516*/ 	.byte	0xff
	.zero		1


	//   ....[57]....
        /*0518*/ 	.word	0x00005320
        /*051c*/ 	.word	0x00000000
        /*0520*/ 	.word	0x00000000
        /*0524*/ 	.short	0x010a
        /*0526*/ 	.byte	0xff
	.zero		1


	//   ....[58]....
        /*0528*/ 	.word	0x00005380
        /*052c*/ 	.word	0x00000000
        /*0530*/ 	.word	0x00000070
        /*0534*/ 	.short	0x010a
        /*0536*/ 	.byte	0xff
	.zero		1


	//   ....[59]....
        /*0538*/ 	.word	0x000053e0
        /*053c*/ 	.word	0x00000000
        /*0540*/ 	.word	0x00000060
        /*0544*/ 	.short	0x010a
        /*0546*/ 	.byte	0xff
	.zero		1


	//   ....[60]....
        /*0548*/ 	.word	0x00005430
        /*054c*/ 	.word	0x00000003
        /*0550*/ 	.word	0x00000070
        /*0554*/ 	.short	0x010a
        /*0556*/ 	.byte	0xff
	.zero		1


	//   ....[61]....
        /*0558*/ 	.word	0x00005490
        /*055c*/ 	.word	0x00000034
        /*0560*/ 	.word	0x00000050
        /*0564*/ 	.short	0x010a
        /*0566*/ 	.byte	0xff
	.zero		1


	//   ....[62]....
        /*0568*/ 	.word	0x00005500
        /*056c*/ 	.word	0x00000005
        /*0570*/ 	.word	0x00000070
        /*0574*/ 	.short	0x010a
        /*0576*/ 	.byte	0xff
	.zero		1


	//----- nvinfo : EIATTR_NUM_MBARRIERS
	.align		4
.L_58:
        /*0578*/ 	.byte	0x03, 0x38
        /*057a*/ 	.short	0x0012


	//----- nvinfo : EIATTR_EXIT_INSTR_OFFSETS
	.align		4
        /*057c*/ 	.byte	0x04, 0x1c
        /*057e*/ 	.short	(.L_60 - .L_59)


	//   ....[0]....
.L_59:
        /*0580*/ 	.word	0x000025b0


	//   ....[1]....
        /*0584*/ 	.word	0x00004f30


	//----- nvinfo : EIATTR_MAX_THREADS
	.align		4
.L_60:
        /*0588*/ 	.byte	0x04, 0x05
        /*058a*/ 	.short	(.L_62 - .L_61)
.L_61:
        /*058c*/ 	.word	0x000000e0
        /*0590*/ 	.word	0x00000001
        /*0594*/ 	.word	0x00000001


	//----- nvinfo : EIATTR_CRS_STACK_SIZE
	.align		4
.L_62:
        /*0598*/ 	.byte	0x04, 0x1e
        /*059a*/ 	.short	(.L_64 - .L_63)
.L_63:
        /*059c*/ 	.word	0x00000000


	//----- nvinfo : EIATTR_CBANK_PARAM_SIZE
	.align		4
.L_64:
        /*05a0*/ 	.byte	0x03, 0x19
        /*05a2*/ 	.short	0x0404


	//----- nvinfo : EIATTR_PARAM_CBANK
	.align		4
        /*05a4*/ 	.byte	0x04, 0x0a
        /*05a6*/ 	.short	(.L_66 - .L_65)
	.align		4
.L_65:
        /*05a8*/ 	.word	index@(.nv.constant0.kernel_cutlass_kernel_cudnngrouped_gemmgrouped_gemm_swiglugrouped_gemm_swiglu_quantBlockScaledContiguousGroupedGemmKernel_object_at__TiledMMA_ThrLayoutVMNK11110000_PermutationMNK____MMAAt_0)
        /*05ac*/ 	.short	0x0380
        /*05ae*/ 	.short	0x0404


	//----- nvinfo : EIATTR_SW_WAR
	.align		4
.L_66:
        /*05b0*/ 	.byte	0x04, 0x36
        /*05b2*/ 	.short	(.L_68 - .L_67)
.L_67:
        /*05b4*/ 	.word	0x00000008
.L_68:


//--------------------- .nv.compat                --------------------------
	.section	.nv.compat,"",@"SHT_CUDA_COMPAT_INFO"
	.align	4
        /*0000*/ 	.byte	0x02, 0x02, 0x02, 0x00, 0x02, 0x05, 0x05, 0x00, 0x02, 0x03, 0x01, 0x00, 0x02, 0x06, 0x01, 0x00


//--------------------- .nv.callgraph             --------------------------
	.section	.nv.callgraph,"",@"SHT_CUDA_CALLGRAPH"
	.align	4
	.sectionentsize	8
	.align		4
        /*0000*/ 	.word	0x00000000
	.align		4
        /*0004*/ 	.word	0xffffffff
	.align		4
        /*0008*/ 	.word	0x00000000
	.align		4
        /*000c*/ 	.word	0xfffffffe
	.align		4
        /*0010*/ 	.word	0x00000000
	.align		4
        /*0014*/ 	.word	0xfffffffd
	.align		4
        /*0018*/ 	.word	0x00000000
	.align		4
        /*001c*/ 	.word	0xfffffffc


//--------------------- .text.kernel_cutlass_kernel_cudnngrouped_gemmgrouped_gemm_swiglugrouped_gemm_swiglu_quantBlockScaledContiguousGroupedGemmKernel_object_at__TiledMMA_ThrLayoutVMNK11110000_PermutationMNK____MMAAt_0 --------------------------
	.section	.text.kernel_cutlass_kernel_cudnngrouped_gemmgrouped_gemm_swiglugrouped_gemm_swiglu_quantBlockScaledContiguousGroupedGemmKernel_object_at__TiledMMA_ThrLayoutVMNK11110000_PermutationMNK____MMAAt_0,"ax",@progbits
	.align	128
        .global         kernel_cutlass_kernel_cudnngrouped_gemmgrouped_gemm_swiglugrouped_gemm_swiglu_quantBlockScaledContiguousGroupedGemmKernel_object_at__TiledMMA_ThrLayoutVMNK11110000_PermutationMNK____MMAAt_0
        .type           kernel_cutlass_kernel_cudnngrouped_gemmgrouped_gemm_swiglugrouped_gemm_swiglu_quantBlockScaledContiguousGroupedGemmKernel_object_at__TiledMMA_ThrLayoutVMNK11110000_PermutationMNK____MMAAt_0,@function
        .size           kernel_cutlass_kernel_cudnngrouped_gemmgrouped_gemm_swiglugrouped_gemm_swiglu_quantBlockScaledContiguousGroupedGemmKernel_object_at__TiledMMA_ThrLayoutVMNK11110000_PermutationMNK____MMAAt_0,(.L_x_83 - kernel_cutlass_kernel_cudnngrouped_gemmgrouped_gemm_swiglugrouped_gemm_swiglu_quantBlockScaledContiguousGroupedGemmKernel_object_at__TiledMMA_ThrLayoutVMNK11110000_PermutationMNK____MMAAt_0)
        .other          kernel_cutlass_kernel_cudnngrouped_gemmgrouped_gemm_swiglugrouped_gemm_swiglu_quantBlockScaledContiguousGroupedGemmKernel_object_at__TiledMMA_ThrLayoutVMNK11110000_PermutationMNK____MMAAt_0,@"STO_CUDA_ENTRY STV_DEFAULT"
kernel_cutlass_kernel_cudnngrouped_gemmgrouped_gemm_swiglugrouped_gemm_swiglu_quantBlockScaledContiguousGroupedGemmKernel_object_at__TiledMMA_ThrLayoutVMNK11110000_PermutationMNK____MMAAt_0:
.text.kernel_cutlass_kernel_cudnngrouped_gemmgrouped_gemm_swiglugrouped_gemm_swiglu_quantBlockScaledContiguousGroupedGemmKernel_object_at__TiledMMA_ThrLayoutVMNK11110000_PermutationMNK____MMAAt_0:
[----:B------:R-:W1:Y:S01]  /*0000*/  LDC R1, c[0x0][0x37c] ;  /* 0x0000df00ff017b82 */ /* 0x000e620000000800 */
[----:B------:R-:W2:Y:S01]  /*0010*/  S2R R3, SR_TID.Y ;  /* 0x0000000000037919 */ /* 0x000ea20000002200 */
[----:B------:R-:W3:Y:S01]  /*0020*/  LDCU UR5, c[0x0][0x360] ;  /* 0x00006c00ff0577ac */ /* 0x000ee20008000800 */
[----:B------:R-:W2:Y:S01]  /*0030*/  S2R R0, SR_TID.Z ;  /* 0x0000000000007919 */ /* 0x000ea20000002300 */
[----:B------:R-:W2:Y:S01]  /*0040*/  LDCU UR4, c[0x0][0x364] ;  /* 0x00006c80ff0477ac */ /* 0x000ea20008000800 */
[----:B------:R-:W3:Y:S01]  /*0050*/  S2R R58, SR_TID.X ;  /* 0x00000000003a7919 */ /* 0x000ee20000002100 */
[----:B--2---:R-:W-:Y:S01]  /*0060*/  IMAD R3, R0, UR4, R3 ;  /* 0x0000000400037c24 */ /* 0x004fe2000f8e0203 */
[----:B------:R-:W2:Y:S03]  /*0070*/  LDCU.U8 UR4, c[0x0][0x381] ;  /* 0x00007020ff0477ac */ /* 0x000ea60008000000 */
[----:B---3--:R-:W-:Y:S01]  /*0080*/  IMAD R75, R3, UR5, R58 ;  /* 0x00000005034b7c24 */ /* 0x008fe2000f8e023a */
[----:B------:R-:W3:Y:S04]  /*0090*/  LDCU.U8 UR5, c[0x0][0x382] ;  /* 0x00007040ff0577ac */ /* 0x000ee80008000000 */
[----:B------:R-:W-:-:S06]  /*00a0*/  SHF.R.U32.HI R75, RZ, 0x5, R75 ;  /* 0x00000005ff4b7819 */ /* 0x000fcc000001164b */
[----:B------:R-:W4:Y:S01]  /*00b0*/  SHFL.IDX PT, R75, R75, RZ, 0x1f ;  /* 0x00001fff4b4b7589 */ /* 0x000f2200000e0000 */
[----:B--2---:R-:W-:Y:S02]  /*00c0*/  ULOP3.LUT UR4, UR4, 0x1, URZ, 0xc0, !UPT ;  /* 0x0000000104047892 */ /* 0x004fe4000f8ec0ff */
[----:B---3--:R-:W-:Y:S02]  /*00d0*/  ULOP3.LUT UR5, UR5, 0x1, URZ, 0xc0, !UPT ;  /* 0x0000000105057892 */ /* 0x008fe4000f8ec0ff */
[----:B------:R-:W-:Y:S02]  /*00e0*/  UISETP.NE.U32.AND UP5, UPT, UR4, 0x1, UPT ;  /* 0x000000010400788c */ /* 0x000fe4000bfa5070 */
[----:B------:R-:W-:Y:S01]  /*00f0*/  UISETP.NE.U32.AND UP6, UPT, UR5, 0x1, UPT ;  /* 0x000000010500788c */ /* 0x000fe2000bfc5070 */
[----:B----4-:R-:W-:-:S13]  /*0100*/  ISETP.NE.AND P0, PT, R75, 0x5, PT ;  /* 0x000000054b00780c */ /* 0x010fda0003f05270 */
[----:B-1----:R-:W-:Y:S05]  /*0110*/  @P0 BRA `(.L_x_0) ;  /* 0x0000000000540947 */ /* 0x002fea0003800000 */
[----:B------:R-:W1:Y:S02]  /*0120*/  LDCU.64 UR4, c[0x0][0x348] ;  /* 0x00006900ff0477ac */ /* 0x000e640008000a00 */
[----:B-1----:R-:W-:Y:S02]  /*0130*/  UIADD3 UR14, UP0, UPT, UR4, 0x40, URZ ;  /* 0x00000040040e7890 */ /* 0x002fe4000ff1e0ff */
[----:B------:R-:W-:Y:S02]  /*0140*/  UIADD3 UR12, UP4, UPT, UR4, 0xc0, URZ ;  /* 0x000000c0040c7890 */ /* 0x000fe4000ff9e0ff */
[----:B------:R-:W-:Y:S02]  /*0150*/  UIADD3 UR10, UP3, UPT, UR4, 0x140, URZ ;  /* 0x00000140040a7890 */ /* 0x000fe4000ff7e0ff */
[----:B------:R-:W-:Y:S02]  /*0160*/  UIADD3 UR8, UP2, UPT, UR4, 0x1c0, URZ ;  /* 0x000001c004087890 */ /* 0x000fe4000ff5e0ff */
[----:B------:R-:W-:-:S02]  /*0170*/  UIADD3 UR6, UP1, UPT, UR4, 0x240, URZ ;  /* 0x0000024004067890 */ /* 0x000fc4000ff3e0ff */
[----:B------:R-:W-:Y:S02]  /*0180*/  UIADD3.X UR15, UPT, UPT, URZ, UR5, URZ, UP0, !UPT ;  /* 0x00000005ff0f7290 */ /* 0x000fe400087fe4ff */
[----:B------:R-:W-:Y:S02]  /*0190*/  UIADD3 UR4, UP0, UPT, UR4, 0x2c0, URZ ;  /* 0x000002c004047890 */ /* 0x000fe4000ff1e0ff */
[----:B------:R-:W-:Y:S02]  /*01a0*/  UIADD3.X UR13, UPT, UPT, URZ, UR5, URZ, UP4, !UPT ;  /* 0x00000005ff0d7290 */ /* 0x000fe4000a7fe4ff */
[----:B------:R-:W-:Y:S02]  /*01b0*/  UIADD3.X UR11, UPT, UPT, URZ, UR5, URZ, UP3, !UPT ;  /* 0x00000005ff0b7290 */ /* 0x000fe40009ffe4ff */
[----:B------:R-:W-:Y:S01]  /*01c0*/  UIADD3.X UR9, UPT, UPT, URZ, UR5, URZ, UP2, !UPT ;  /* 0x00000005ff097290 */ /* 0x000fe200097fe4ff */
[----:B------:R1:W-:Y:S01]  /*01d0*/  UTMACCTL.PF [UR14] ;  /* 0x000000000e0079b9 */ /* 0x0003e20008040000 */
[----:B------:R-:W-:-:S03]  /*01e0*/  UIADD3.X UR7, UPT, UPT, URZ, UR5, URZ, UP1, !UPT ;  /* 0x00000005ff077290 */ /* 0x000fc60008ffe4ff */
[----:B------:R1:W-:Y:S01]  /*01f0*/  UTMACCTL.PF [UR12] ;  /* 0x000000000c0079b9 */ /* 0x0003e20008040000 */
[----:B------:R-:W-:Y:S01]  /*0200*/  UIADD3.X UR5, UPT, UPT, URZ, UR5, URZ, UP0, !UPT ;  /* 0x00000005ff057290 */ /* 0x000fe200087fe4ff */
[----:B------:R1:W-:Y:S02]  /*0210*/  UTMACCTL.PF [UR10] ;  /* 0x000000000a0079b9 */ /* 0x0003e40008040000 */
[----:B------:R1:W-:Y:S02]  /*0220*/  UTMACCTL.PF [UR8] ;  /* 0x00000000080079b9 */ /* 0x0003e40008040000 */
[----:B------:R1:W-:Y:S04]  /*0230*/  UTMACCTL.PF [UR6] ;  /* 0x00000000060079b9 */ /* 0x0003e80008040000 */
[----:B------:R1:W-:Y:S01]  /*0240*/  UTMACCTL.PF [UR4] ;  /* 0x00000000040079b9 */ /* 0x0003e20008040000 */
[----:B------:R-:W-:Y:S01]  /*0250*/  UPLOP3.LUT UP4, UPT, UPT, UPT, UPT, 0x40, 0x4 ;  /* 0x000000000004789c */ /* 0x000fe20003f8e870 */
[----:B-1----:R-:W-:Y:S10]  /*0260*/  BRA `(.L_x_1) ;  /* 0x00000000005c7947 */ /* 0x002ff40003800000 */
.L_x_0:
[----:B------:R-:W-:Y:S01]  /*0270*/  ISETP.NE.AND P0, PT, R75, RZ, PT ;  /* 0x000000ff4b00720c */ /* 0x000fe20003f05270 */
[----:B------:R-:W-:-:S12]  /*0280*/  UPLOP3.LUT UP4, UPT, UPT, UPT, UPT, 0x40, 0x4 ;  /* 0x000000000004789c */ /* 0x000fd80003f8e870 */
[----:B------:R-:W-:Y:S05]  /*0290*/  @P0 BRA `(.L_x_1) ;  /* 0x0000000000500947 */ /* 0x000fea0003800000 */
[----:B------:R-:W1:Y:S01]  /*02a0*/  S2UR UR5, SR_CgaCtaId ;  /* 0x00000000000579c3 */ /* 0x000e620000008800 */
[----:B------:R-:W-:Y:S01]  /*02b0*/  UMOV UR6, 0x400 ;  /* 0x0000040000067882 */ /* 0x000fe20000000000 */
[----:B------:R-:W-:Y:S01]  /*02c0*/  UMOV UR4, 0x1 ;  /* 0x0000000100047882 */ /* 0x000fe20000000000 */
[----:B------:R-:W-:Y:S02]  /*02d0*/  UPLOP3.LUT UP4, UPT, UPT, UPT, UPT, 0x80, 0x8 ;  /* 0x000000000008789c */ /* 0x000fe40003f8f070 */
[----:B-1----:R-:W-:Y:S02]  /*02e0*/  ULEA UR5, UR5, UR6, 0x18 ;  /* 0x0000000605057291 */ /* 0x002fe4000f8ec0ff */
[----:B------:R-:W-:-:S04]  /*02f0*/  UIADD3 UR6, UPT, UPT, -UR4, 0x100000, URZ ;  /* 0x0010000004067890 */ /* 0x000fc8000fffe1ff */
[----:B------:R-:W-:Y:S02]  /*0300*/  USHF.L.U32 UR7, UR6, 0xb, URZ ;  /* 0x0000000b06077899 */ /* 0x000fe400080006ff */
[----:B------:R-:W-:Y:S01]  /*0310*/  USHF.L.U32 UR6, UR6, 0x1, URZ ;  /* 0x0000000106067899 */ /* 0x000fe200080006ff */
[----:B------:R-:W1:Y:S11]  /*0320*/  FENCE.VIEW.ASYNC.S ;  /* 0x00000000000073c6 */ /* 0x000e760000000000 */
[----:B-1----:R1:W2:Y:S01]  /*0330*/  SYNCS.EXCH.64 URZ, [UR5], UR6 ;  /* 0x0000000605ff75b2 */ /* 0x0022a20008000100 */
[----:B------:R1:W3:Y:S01]  /*0340*/  SYNCS.EXCH.64 URZ, [UR5+0x8], UR6 ;  /* 0x0000080605ff75b2 */ /* 0x0002e20008000100 */
[----:B------:R1:W4:Y:S01]  /*0350*/  SYNCS.EXCH.64 URZ, [UR5+0x10], UR6 ;  /* 0x0000100605ff75b2 */ /* 0x0003220008000100 */
[----:B------:R1:W1:Y:S01]  /*0360*/  SYNCS.EXCH.64 URZ, [UR5+0x18], UR6 ;  /* 0x0000180605ff75b2 */ /* 0x0002620008000100 */
[----:B------:R1:W1:Y:S01]  /*0370*/  SYNCS.EXCH.64 URZ, [UR5+0x20], UR6 ;  /* 0x0000200605ff75b2 */ /* 0x0002620008000100 */
[----:B------:R1:W1:Y:S01]  /*0380*/  SYNCS.EXCH.64 URZ, [UR5+0x28], UR6 ;  /* 0x0000280605ff75b2 */ /* 0x0002620008000100 */
[----:B------:R1:W1:Y:S01]  /*0390*/  SYNCS.EXCH.64 URZ, [UR5+0x30], UR6 ;  /* 0x0000300605ff75b2 */ /* 0x0002620008000100 */
[----:B------:R1:W1:Y:S01]  /*03a0*/  SYNCS.EXCH.64 URZ, [UR5+0x38], UR6 ;  /* 0x0000380605ff75b2 */ /* 0x0002620008000100 */
[----:B------:R1:W1:Y:S01]  /*03b0*/  SYNCS.EXCH.64 URZ, [UR5+0x40], UR6 ;  /* 0x0000400605ff75b2 */ /* 0x0002620008000100 */
[----:B------:R1:W1:Y:S01]  /*03c0*/  SYNCS.EXCH.64 URZ, [UR5+0x48], UR6 ;  /* 0x0000480605ff75b2 */ /* 0x0002620008000100 */
[----:B------:R-:W-:Y:S01]  /*03d0*/  NOP ;  /* 0x0000000000007918 */ /* 0x000fe20000000000 */
.L_x_1:
[----:B------:R-:W-:Y:S01]  /*03e0*/  NOP ;  /* 0x0000000000007918 */ /* 0x000fe20000000000 */
[----:B-1234-:R-:W-:Y:S06]  /*03f0*/  BAR.SYNC.DEFER_BLOCKING 0x0 ;  /* 0x0000000000007b1d */ /* 0x01efec0000010000 */
[----:B------:R-:W-:Y:S05]  /*0400*/  BRA.U !UP4, `(.L_x_2) ;  /* 0x000000010c447547 */ /* 0x000fea000b800000 */
[----:B------:R-:W1:Y:S01]  /*0410*/  S2UR UR6, SR_CgaCtaId ;  /* 0x00000000000679c3 */ /* 0x000e620000008800 */
[----:B------:R-:W-:Y:S01]  /*0420*/  UMOV UR7, 0x400 ;  /* 0x0000040000077882 */ /* 0x000fe20000000000 */
[----:B------:R-:W-:Y:S01]  /*0430*/  UMOV UR5, 0x1 ;  /* 0x0000000100057882 */ /* 0x000fe20000000000 */
[----:B------:R-:W-:Y:S01]  /*0440*/  UMOV UR4, 0x4 ;  /* 0x0000000400047882 */ /* 0x000fe20000000000 */
[----:B------:R-:W-:-:S04]  /*0450*/  UIADD3 UR8, UPT, UPT, -UR5, 0x100000, URZ ;  /* 0x0010000005087890 */ /* 0x000fc8000fffe1ff */
[----:B------:R-:W-:Y:S02]  /*0460*/  USHF.L.U32 UR9, UR8, 0xb, URZ ;  /* 0x0000000b08097899 */ /* 0x000fe400080006ff */
[----:B------:R-:W-:Y:S02]  /*0470*/  USHF.L.U32 UR8, UR8, 0x1, URZ ;  /* 0x0000000108087899 */ /* 0x000fe400080006ff */
[----:B------:R-:W-:-:S04]  /*0480*/  UIADD3 UR4, UPT, UPT, -UR4, 0x100000, URZ ;  /* 0x0010000004047890 */ /* 0x000fc8000fffe1ff */
[----:B------:R-:W-:Y:S02]  /*0490*/  USHF.L.U32 UR5, UR4, 0xb, URZ ;  /* 0x0000000b04057899 */ /* 0x000fe400080006ff */
[----:B------:R-:W-:Y:S02]  /*04a0*/  USHF.L.U32 UR4, UR4, 0x1, URZ ;  /* 0x0000000104047899 */ /* 0x000fe400080006ff */
[----:B-1----:R-:W-:Y:S01]  /*04b0*/  ULEA UR6, UR6, UR7, 0x18 ;  /* 0x0000000706067291 */ /* 0x002fe2000f8ec0ff */
[----:B------:R-:W1:Y:S11]  /*04c0*/  FENCE.VIEW.ASYNC.S ;  /* 0x00000000000073c6 */ /* 0x000e760000000000 */
[----:B-1----:R1:W2:Y:S01]  /*04d0*/  SYNCS.EXCH.64 URZ, [UR6+0x50], UR8 ;  /* 0x0000500806ff75b2 */ /* 0x0022a20008000100 */
[----:B------:R1:W3:Y:S01]  /*04e0*/  SYNCS.EXCH.64 URZ, [UR6+0x58], UR8 ;  /* 0x0000580806ff75b2 */ /* 0x0002e20008000100 */
[----:B------:R1:W4:Y:S01]  /*04f0*/  SYNCS.EXCH.64 URZ, [UR6+0x60], UR4 ;  /* 0x0000600406ff75b2 */ /* 0x0003220008000100 */
[----:B------:R1:W1:Y:S01]  /*0500*/  SYNCS.EXCH.64 URZ, [UR6+0x68], UR4 ;  /* 0x0000680406ff75b2 */ /* 0x0002620008000100 */
[----:B------:R-:W-:Y:S01]  /*0510*/  NOP ;  /* 0x0000000000007918 */ /* 0x000fe20000000000 */
.L_x_2:
        /* <DEDUP_REMOVED lines=20> */
.L_x_3:
[----:B------:R-:W-:Y:S01]  /*0660*/  NOP ;  /* 0x0000000000007918 */ /* 0x000fe20000000000 */
[----:B-1234-:R-:W-:Y:S08]  /*0670*/  BAR.SYNC.DEFER_BLOCKING 0x0 ;  /* 0x0000000000007b1d */ /* 0x01eff00000010000 */
[----:B------:R-:W-:Y:S01]  /*0680*/  BAR.SYNC.DEFER_BLOCKING 0x1, 0xe0 ;  /* 0x0043800000007b1d */ /* 0x000fe20000010000 */
[----:B------:R-:W-:-:S05]  /*0690*/  ISETP.NE.AND P0, PT, R75, 0x6, PT ;  /* 0x000000064b00780c */ /* 0x000fca0003f05270 */
[----:B------:R-:W1:Y:S08]  /*06a0*/  LDCU.64 UR14, c[0x0][0x358] ;  /* 0x00006b00ff0e77ac */ /* 0x000e700008000a00 */
[----:B------:R-:W-:Y:S05]  /*06b0*/  @P0 BRA `(.L_x_4) ;  /* 0x0000000800880947 */ /* 0x000fea0003800000 */
[----:B------:R-:W-:Y:S01]  /*06c0*/  LOP3.LUT R0, R58, 0x1f, RZ, 0xc0, !PT ;  /* 0x0000001f3a007812 */ /* 0x000fe200078ec0ff */
[----:B------:R-:W-:Y:S01]  /*06d0*/  IMAD.MOV.U32 R18, RZ, RZ, 0x7fffffff ;  /* 0x7fffffffff127424 */ /* 0x000fe200078e00ff */
[----:B------:R-:W2:Y:S01]  /*06e0*/  S2UR UR9, SR_CTAID.Z ;  /* 0x00000000000979c3 */ /* 0x000ea20000002700 */
[----:B------:R-:W2:Y:S01]  /*06f0*/  LDCU.64 UR6, c[0x0][0x760] ;  /* 0x0000ec00ff0677ac */ /* 0x000ea20008000a00 */
[C---:B------:R-:W-:Y:S01]  /*0700*/  ISETP.GT.U32.AND P0, PT, R0.reuse, 0x7, PT ;  /* 0x000000070000780c */ /* 0x040fe20003f04070 */
[----:B------:R-:W3:Y:S01]  /*0710*/  LDCU.U8 UR8, c[0x0][0x768] ;  /* 0x0000ed00ff0877ac */ /* 0x000ee20008000000 */
[----:B------:R-:W4:Y:S01]  /*0720*/  LDCU.U8 UR10, c[0x0][0x769] ;  /* 0x0000ed20ff0a77ac */ /* 0x000f220008000000 */
[----:B------:R-:W5:Y:S10]  /*0730*/  LDCU.U8 UR13, c[0x0][0x781] ;  /* 0x0000f020ff0d77ac */ /* 0x000f740008000000 */
[----:B------:R-:W1:Y:S01]  /*0740*/  @!P0 LDC.64 R2, c[0x0][0x748] ;  /* 0x0001d200ff028b82 */ /* 0x000e620000000a00 */
[----:B------:R-:W1:Y:S02]  /*0750*/  LDCU UR20, c[0x0][0x770] ;  /* 0x0000ee00ff1477ac */ /* 0x000e640008000800 */
[----:B-1----:R-:W-:-:S05]  /*0760*/  @!P0 IMAD.WIDE.U32 R2, R0, 0x4, R2 ;  /* 0x0000000400028825 */ /* 0x002fca00078e0002 */
[----:B------:R-:W5:Y:S01]  /*0770*/  @!P0 LDG.E R18, desc[UR14][R2.64] ;  /* 0x0000000e02128981 */ /* 0x000f62000c1e1900 */
[----:B--2---:R-:W-:Y:S01]  /*0780*/  UIMAD.WIDE.U32 UR4, UR9, UR7, URZ ;  /* 0x00000007090472a5 */ /* 0x004fe2000f8e00ff */
[----:B------:R-:W-:Y:S01]  /*0790*/  HFMA2 R0, -RZ, RZ, 0, 5.9604644775390625e-08 ;  /* 0x00000001ff007431 */ /* 0x000fe200000001ff */
[----:B------:R-:W-:Y:S01]  /*07a0*/  UISETP.GT.U32.AND UP0, UPT, UR9, 0x3ff, UPT ;  /* 0x000003ff0900788c */ /* 0x000fe2000bf04070 */
[----:B------:R-:W-:-:S04]  /*07b0*/  IMAD.MOV.U32 R10, RZ, RZ, RZ ;  /* 0x000000ffff0a7224 */ /* 0x000fc800078e00ff */
[----:B------:R-:W-:Y:S02]  /*07c0*/  UMOV UR11, UR5 ;  /* 0x00000005000b7c82 */ /* 0x000fe40008000000 */
[----:B------:R-:W-:Y:S02]  /*07d0*/  UIADD3 UR7, UPT, UPT, -UR11, UR9, URZ ;  /* 0x000000090b077290 */ /* 0x000fe4000fffe1ff */
[----:B------:R-:W1:Y:S02]  /*07e0*/  LDCU.64 UR4, c[0x0][0x778] ;  /* 0x0000ef00ff0477ac */ /* 0x000e640008000a00 */
[----:B---3--:R-:W-:-:S04]  /*07f0*/  USHF.R.U32.HI UR7, URZ, UR8, UR7 ;  /* 0x00000008ff077299 */ /* 0x008fc80008011607 */
[----:B------:R-:W-:-:S04]  /*0800*/  UIADD3 UR11, UPT, UPT, UR11, UR7, URZ ;  /* 0x000000070b0b7290 */ /* 0x000fc8000fffe0ff */
[----:B----4-:R-:W-:-:S03]  /*0810*/  USHF.R.U32.HI UR11, URZ, UR10, UR11 ;  /* 0x0000000aff0b7299 */ /* 0x010fc6000801160b */
[----:B------:R-:W2:Y:S01]  /*0820*/  LDCU.U8 UR7, c[0x0][0x780] ;  /* 0x0000f000ff0777ac */ /* 0x000ea20008000000 */
[----:B------:R-:W-:-:S04]  /*0830*/  UIADD3 UR11, UPT, UPT, -UR11, URZ, URZ ;  /* 0x000000ff0b0b7290 */ /* 0x000fc8000fffe1ff */
[----:B------:R-:W-:-:S04]  /*0840*/  UIMAD UR6, UR11, UR6, UR9 ;  /* 0x000000060b0672a4 */ /* 0x000fc8000f8e0209 */
[----:B-1----:R-:W-:-:S07]  /*0850*/  UIMAD.WIDE.U32 UR16, UR6, UR5, URZ ;  /* 0x00000005061072a5 */ /* 0x002fce000f8e00ff */
[----:B------:R-:W-:Y:S02]  /*0860*/  UMOV UR5, UR17 ;  /* 0x0000001100057c82 */ /* 0x000fe40008000000 */
[----:B------:R-:W-:Y:S02]  /*0870*/  UIADD3 UR18, UPT, UPT, UR6, -UR5, URZ ;  /* 0x8000000506127290 */ /* 0x000fe4000fffe0ff */
[----:B------:R-:W1:Y:S02]  /*0880*/  LDCU.U8 UR17, c[0x0][0x774] ;  /* 0x0000ee80ff1177ac */ /* 0x000e640008000000 */
[----:B--2---:R-:W-:Y:S01]  /*0890*/  USHF.R.U32.HI UR18, URZ, UR7, UR18 ;  /* 0x00000007ff127299 */ /* 0x004fe20008011612 */
[----:B------:R-:W2:Y:S03]  /*08a0*/  LDCU.U8 UR16, c[0x0][0x775] ;  /* 0x0000eea0ff1077ac */ /* 0x000ea60008000000 */
[----:B------:R-:W-:Y:S01]  /*08b0*/  UIADD3 UR18, UPT, UPT, UR5, UR18, URZ ;  /* 0x0000001205127290 */ /* 0x000fe2000fffe0ff */
[----:B------:R-:W3:Y:S03]  /*08c0*/  LDCU UR5, c[0x0][0x76c] ;  /* 0x0000ed80ff0577ac */ /* 0x000ee60008000800 */
[----:B-----5:R-:W-:-:S04]  /*08d0*/  USHF.R.U32.HI UR18, URZ, UR13, UR18 ;  /* 0x0000000dff127299 */ /* 0x020fc80008011612 */
[----:B------:R-:W-:Y:S02]  /*08e0*/  UIMAD.WIDE.U32 UR20, UR18, UR20, URZ ;  /* 0x00000014121472a5 */ /* 0x000fe4000f8e00ff */
[----:B------:R-:W-:-:S04]  /*08f0*/  UIADD3 UR12, UPT, UPT, -UR18, URZ, URZ ;  /* 0x000000ff120c7290 */ /* 0x000fc8000fffe1ff */
[----:B------:R-:W-:Y:S01]  /*0900*/  UIMAD UR4, UR12, UR4, UR6 ;  /* 0x000000040c0472a4 */ /* 0x000fe2000f8e0206 */
[----:B------:R-:W-:Y:S02]  /*0910*/  UMOV UR19, UR21 ;  /* 0x0000001500137c82 */ /* 0x000fe40008000000 */
[----:B------:R-:W-:-:S03]  /*0920*/  UIADD3 UR11, UPT, UPT, UR18, -UR19, URZ ;  /* 0x80000013120b7290 */ /* 0x000fc6000fffe0ff */
[----:B------:R-:W-:Y:S01]  /*0930*/  MOV R5, UR4 ;  /* 0x0000000400057c02 */ /* 0x000fe20008000f00 */
[----:B-1----:R-:W-:-:S04]  /*0940*/  USHF.R.U32.HI UR11, URZ, UR17, UR11 ;  /* 0x00000011ff0b7299 */ /* 0x002fc8000801160b */
[----:B------:R-:W-:-:S04]  /*0950*/  UIADD3 UR11, UPT, UPT, UR19, UR11, URZ ;  /* 0x0000000b130b7290 */ /* 0x000fc8000fffe0ff */
[----:B--2---:R-:W-:-:S04]  /*0960*/  USHF.R.U32.HI UR11, URZ, UR16, UR11 ;  /* 0x00000010ff0b7299 */ /* 0x004fc8000801160b */
[----:B------:R-:W-:-:S04]  /*0970*/  UIADD3 UR11, UPT, UPT, -UR11, URZ, URZ ;  /* 0x000000ff0b0b7290 */ /* 0x000fc8000fffe1ff */
[----:B---3--:R-:W-:-:S06]  /*0980*/  UIMAD UR5, UR11, UR5, UR18 ;  /* 0x000000050b0572a4 */ /* 0x008fcc000f8e0212 */
[----:B------:R-:W-:Y:S01]  /*0990*/  IMAD.U32 R4, RZ, RZ, UR5 ;  /* 0x00000005ff047e24 */ /* 0x000fe2000f8e00ff */
[----:B------:R1:W2:Y:S01]  /*09a0*/  SHFL.IDX PT, R2, R18, 0x7, 0x1f ;  /* 0x00e01f0012027f89 */ /* 0x0002a200000e0000 */
[----:B------:R-:W-:Y:S05]  /*09b0*/  BRA.U UP0, `(.L_x_5) ;  /* 0x0000000500547547 */ /* 0x000fea000b800000 */
[----:B--2---:R-:W-:Y:S01]  /*09c0*/  SHF.R.S32.HI R17, RZ, 0x1f, R2 ;  /* 0x0000001fff117819 */ /* 0x004fe20000011402 */
[----:B------:R-:W2:Y:S01]  /*09d0*/  LDC R0, c[0x0][0x374] ;  /* 0x0000dd00ff007b82 */ /* 0x000ea20000000800 */
[----:B------:R-:W-:Y:S01]  /*09e0*/  IMAD.U32 R19, RZ, RZ, UR9 ;  /* 0x00000009ff137e24 */ /* 0x000fe2000f8e00ff */
[----:B------:R-:W-:Y:S01]  /*09f0*/  MOV R10, RZ ;  /* 0x000000ff000a7202 */ /* 0x000fe20000000f00 */
[----:B------:R-:W-:Y:S01]  /*0a00*/  IMAD.MOV.U32 R6, RZ, RZ, -0x1 ;  /* 0xffffffffff067424 */ /* 0x000fe200078e00ff */
[----:B------:R-:W-:Y:S02]  /*0a10*/  LEA.HI R17, R17, R2, RZ, 0x7 ;  /* 0x0000000211117211 */ /* 0x000fe400078f38ff */
[----:B------:R-:W-:Y:S02]  /*0a20*/  MOV R15, RZ ;  /* 0x000000ff000f7202 */ /* 0x000fe40000000f00 */
[----:B------:R-:W2:Y:S01]  /*0a30*/  LDC R7, c[0x0][0x370] ;  /* 0x0000dc00ff077b82 */ /* 0x000ea20000000800 */
[----:B------:R-:W-:-:S04]  /*0a40*/  LOP3.LUT R3, R17, 0xffffff80, RZ, 0xc0, !PT ;  /* 0xffffff8011037812 */ /* 0x000fc800078ec0ff */
[----:B------:R-:W-:-:S03]  /*0a50*/  ISETP.NE.AND P0, PT, R2, R3, PT ;  /* 0x000000030200720c */ /* 0x000fc60003f05270 */
[----:B------:R-:W3:Y:S01]  /*0a60*/  LDC R16, c[0x0][0x378] ;  /* 0x0000de00ff107b82 */ /* 0x000ee20000000800 */
[----:B------:R-:W-:-:S07]  /*0a70*/  ISETP.LT.AND P0, PT, R2, RZ, P0 ;  /* 0x000000ff0200720c */ /* 0x000fce0000701270 */
[----:B------:R-:W4:Y:S08]  /*0a80*/  LDC R12, c[0x0][0x770] ;  /* 0x0001dc00ff0c7b82 */ /* 0x000f300000000800 */
[----:B------:R-:W1:Y:S01]  /*0a90*/  LDC R11, c[0x0][0x76c] ;  /* 0x0001db00ff0b7b82 */ /* 0x000e620000000800 */
[----:B--2---:R-:W-:Y:S01]  /*0aa0*/  IMAD R7, R0, R7, RZ ;  /* 0x0000000700077224 */ /* 0x004fe200078e02ff */
[----:B------:R-:W-:-:S02]  /*0ab0*/  SHF.R.S32.HI R0, RZ, 0x7, R17 ;  /* 0x00000007ff007819 */ /* 0x000fc40000011411 */
[----:B------:R-:W-:-:S03]  /*0ac0*/  LEA.HI.SX32 R17, R17, 0xffffffff, 0x19 ;  /* 0xffffffff11117811 */ /* 0x000fc600078fcaff */
[----:B------:R-:W-:Y:S01]  /*0ad0*/  @!P0 IMAD.MOV R17, RZ, RZ, R0 ;  /* 0x000000ffff118224 */ /* 0x000fe200078e0200 */
[----:B------:R-:W2:Y:S01]  /*0ae0*/  LDC.64 R8, c[0x0][0x760] ;  /* 0x0001d800ff087b82 */ /* 0x000ea20000000a00 */
[----:B---3--:R-:W-:Y:S02]  /*0af0*/  IMAD R16, R7, R16, RZ ;  /* 0x0000001007107224 */ /* 0x008fe400078e02ff */
[----:B------:R-:W-:-:S05]  /*0b00*/  IMAD.MOV.U32 R0, RZ, RZ, 0x1 ;  /* 0x00000001ff007424 */ /* 0x000fca00078e00ff */
[----:B------:R-:W3:Y:S02]  /*0b10*/  LDC.64 R2, c[0x0][0x778] ;  /* 0x0001de00ff027b82 */ /* 0x000ee40000000a00 */
.L_x_10:
[----:B------:R-:W-:-:S13]  /*0b20*/  ISETP.GE.AND P0, PT, R4, R17, PT ;  /* 0x000000110400720c */ /* 0x000fda0003f06270 */
[----:B------:R-:W-:Y:S05]  /*0b30*/  @P0 BRA `(.L_x_6) ;  /* 0x0000000000940947 */ /* 0x000fea0003800000 */
[----:B------:R-:W-:-:S04]  /*0b40*/  SHF.L.U32 R7, R4, 0x7, RZ ;  /* 0x0000000704077819 */ /* 0x000fc800000006ff */
[----:B------:R-:W-:-:S13]  /*0b50*/  ISETP.GE.AND P0, PT, R7, R15, PT ;  /* 0x0000000f0700720c */ /* 0x000fda0003f06270 */
[----:B------:R-:W-:Y:S05]  /*0b60*/  @!P0 BRA `(.L_x_7) ;  /* 0x0000000000388947 */ /* 0x000fea0003800000 */
[----:B------:R-:W-:Y:S01]  /*0b70*/  VIADD R13, R6, 0x1 ;  /* 0x00000001060d7836 */ /* 0x000fe20000000000 */
[----:B------:R-:W-:-:S04]  /*0b80*/  MOV R6, 0xffffffff ;  /* 0xffffffff00067802 */ /* 0x000fc80000000f00 */
[----:B------:R-:W-:-:S13]  /*0b90*/  ISETP.GT.U32.AND P0, PT, R13, 0x1f, PT ;  /* 0x0000001f0d00780c */ /* 0x000fda0003f04070 */
[----:B------:R-:W-:Y:S05]  /*0ba0*/  @P0 BRA `(.L_x_8) ;  /* 0x0000000000240947 */ /* 0x000fea0003800000 */
[----:B------:R-:W-:Y:S01]  /*0bb0*/  ISETP.GT.AND P0, PT, R18, R7, PT ;  /* 0x000000071200720c */ /* 0x000fe20003f04270 */
[----:B------:R-:W-:-:S05]  /*0bc0*/  IMAD.MOV.U32 R6, RZ, RZ, -0x1 ;  /* 0xffffffffff067424 */ /* 0x000fca00078e00ff */
[----:B------:R-:W-:-:S07]  /*0bd0*/  SHF.L.U32 R6, R6, R13, RZ ;  /* 0x0000000d06067219 */ /* 0x000fce00000006ff */
[----:B------:R-:W-:-:S04]  /*0be0*/  VOTE.ANY R7, PT, P0 ;  /* 0x0000000000077806 */ /* 0x000fc800000e0100 */
[----:B------:R-:W-:-:S05]  /*0bf0*/  LOP3.LUT P0, R7, R7, RZ, R6, 0xa0, !PT ;  /* 0x000000ff07077212 */ /* 0x000fca000780a006 */
[----:B------:R-:W-:-:S05]  /*0c00*/  VIADD R6, R7, 0xffffffff ;  /* 0xffffffff07067836 */ /* 0x000fca0000000000 */
[----:B------:R-:W-:-:S04]  /*0c10*/  LOP3.LUT R7, R7, R6, RZ, 0xc, !PT ;  /* 0x0000000607077212 */ /* 0x000fc800078e0cff */
[----:B------:R-:W5:Y:S02]  /*0c20*/  POPC R6, R7 ;  /* 0x0000000700067309 */ /* 0x000f640000000000 */
[----:B-----5:R-:W-:-:S07]  /*0c30*/  SEL R6, R6, 0xffffffff, P0 ;  /* 0xffffffff06067807 */ /* 0x020fce0000000000 */
.L_x_8:
[----:B------:R4:W3:Y:S02]  /*0c40*/  SHFL.IDX PT, R15, R18, R6, 0x1f ;  /* 0x00001f06120f7589 */ /* 0x0008e400000e0000 */
.L_x_7:
[----:B------:R-:W5:Y:S01]  /*0c50*/  S2R R13, SR_CgaCtaId ;  /* 0x00000000000d7919 */ /* 0x000f620000008800 */
[----:B------:R-:W-:Y:S01]  /*0c60*/  MOV R14, 0x400 ;  /* 0x00000400000e7802 */ /* 0x000fe20000000f00 */
[----:B------:R-:W-:-:S03]  /*0c70*/  IMAD.U32 R21, R0, -0x80000000, RZ ;  /* 0x8000000000157824 */ /* 0x000fc600078e00ff */
[----:B-----5:R-:W-:-:S05]  /*0c80*/  LEA R13, R13, R14, 0x18 ;  /* 0x0000000e0d0d7211 */ /* 0x020fca00078ec0ff */
[----:B------:R-:W-:-:S04]  /*0c90*/  IMAD R14, R10, 0x8, R13 ;  /* 0x000000080a0e7824 */ /* 0x000fc800078e020d */
[----:B------:R-:W5:Y:S02]  /*0ca0*/  SYNCS.PHASECHK.TRANS64.TRYWAIT P0, [R14+URZ+0x80], R21 ;  /* 0x000080150e0075a7 */ /* 0x000f6400080011ff */
[----:B-----5:R-:W-:Y:S05]  /*0cb0*/  @!P0 BRA `(.L_x_9) ;  /* 0x0000004000a08947 */ /* 0x020fea0003800000 */
.L_x_57:
[----:B------:R-:W-:Y:S01]  /*0cc0*/  ELECT P0, URZ, PT ;  /* 0x0000000000ff782f */ /* 0x000fe20003800000 */
[----:B------:R-:W-:-:S12]  /*0cd0*/  IMAD.MOV.U32 R7, RZ, RZ, 0x1 ;  /* 0x00000001ff077424 */ /* 0x000fd800078e00ff */
[C---:B------:R-:W-:Y:S02]  /*0ce0*/  @P0 IMAD R13, R10.reuse, 0x10, R13 ;  /* 0x000000100a0d0824 */ /* 0x040fe400078e020d */
[----:B------:R-:W-:-:S03]  /*0cf0*/  VIADD R10, R10, 0x1 ;  /* 0x000000010a0a7836 */ /* 0x000fc60000000000 */
[----:B------:R4:W-:Y:S02]  /*0d00*/  @P0 STS.128 [R13+0x31c10], R4 ;  /* 0x031c10040d000388 */ /* 0x0009e40000000c00 */
[----:B------:R-:W-:Y:S01]  /*0d10*/  ISETP.NE.AND P0, PT, R10, 0x2, PT ;  /* 0x000000020a00780c */ /* 0x000fe20003f05270 */
[----:B------:R5:W-:Y:S06]  /*0d20*/  MEMBAR.ALL.CTA ;  /* 0x0000000000007992 */ /* 0x000bec0000008000 */
[----:B-----5:R-:W5:Y:S01]  /*0d30*/  FENCE.VIEW.ASYNC.S ;  /* 0x00000000000073c6 */ /* 0x020f620000000000 */
[----:B----4-:R-:W-:-:S02]  /*0d40*/  SEL R21, RZ, 0x1, P0 ;  /* 0x00000001ff157807 */ /* 0x010fc40000000000 */
[----:B------:R-:W-:Y:S02]  /*0d50*/  SEL R10, R10, RZ, P0 ;  /* 0x000000ff0a0a7207 */ /* 0x000fe40000000000 */
[----:B------:R-:W-:Y:S01]  /*0d60*/  LOP3.LUT R0, R0, R21, RZ, 0x3c, !PT ;  /* 0x0000001500007212 */ /* 0x000fe200078e3cff */
[----:B-----5:R-:W-:Y:S06]  /*0d70*/  BAR.SYNC.DEFER_BLOCKING 0x4, 0x20 ;  /* 0x0100800000007b1d */ /* 0x020fec0000010000 */
[----:B------:R4:W-:Y:S02]  /*0d80*/  SYNCS.ARRIVE.TRANS64.ART0 RZ, [R14+URZ+0x70], R7 ;  /* 0x000070070eff79a7 */ /* 0x0009e400085000ff */
.L_x_6:
[----:B------:R-:W-:-:S04]  /*0d90*/  IMAD.IADD R19, R16, 0x1, R19 ;  /* 0x0000000110137824 */ /* 0x000fc800078e0213 */
[C---:B--2---:R-:W-:Y:S01]  /*0da0*/  IMAD.HI.U32 R5, R19.reuse, R9, RZ ;  /* 0x0000000913057227 */ /* 0x044fe200078e00ff */
[----:B------:R-:W-:-:S03]  /*0db0*/  ISETP.GE.AND P0, PT, R19, 0x400, PT ;  /* 0x000004001300780c */ /* 0x000fc60003f06270 */
[----:B------:R-:W-:-:S05]  /*0dc0*/  IMAD.IADD R4, R19, 0x1, -R5 ;  /* 0x0000000113047824 */ /* 0x000fca00078e0a05 */
[----:B------:R-:W-:-:S04]  /*0dd0*/  SHF.R.U32.HI R4, RZ, UR8, R4 ;  /* 0x00000008ff047c19 */ /* 0x000fc80008011604 */
[----:B------:R-:W-:-:S04]  /*0de0*/  IADD3 R4, PT, PT, R5, R4, RZ ;  /* 0x0000000405047210 */ /* 0x000fc80007ffe0ff */
[----:B----4-:R-:W-:-:S05]  /*0df0*/  SHF.R.U32.HI R14, RZ, UR10, R4 ;  /* 0x0000000aff0e7c19 */ /* 0x010fca0008011604 */
[----:B------:R-:W-:-:S04]  /*0e00*/  IMAD.MOV R14, RZ, RZ, -R14 ;  /* 0x000000ffff0e7224 */ /* 0x000fc800078e0a0e */
[----:B------:R-:W-:-:S04]  /*0e10*/  IMAD R14, R8, R14, R19 ;  /* 0x0000000e080e7224 */ /* 0x000fc800078e0213 */
[----:B---3--:R-:W-:-:S05]  /*0e20*/  IMAD.HI.U32 R5, R14, R3, RZ ;  /* 0x000000030e057227 */ /* 0x008fca00078e00ff */
[----:B------:R-:W-:-:S04]  /*0e30*/  IADD3 R4, PT, PT, R14, -R5, RZ ;  /* 0x800000050e047210 */ /* 0x000fc80007ffe0ff */
[----:B------:R-:W-:-:S05]  /*0e40*/  SHF.R.U32.HI R4, RZ, UR7, R4 ;  /* 0x00000007ff047c19 */ /* 0x000fca0008011604 */
[----:B------:R-:W-:-:S05]  /*0e50*/  IMAD.IADD R4, R5, 0x1, R4 ;  /* 0x0000000105047824 */ /* 0x000fca00078e0204 */
[----:B------:R-:W-:-:S05]  /*0e60*/  SHF.R.U32.HI R7, RZ, UR13, R4 ;  /* 0x0000000dff077c19 */ /* 0x000fca0008011604 */
[----:B------:R-:W-:-:S05]  /*0e70*/  IMAD.HI.U32 R5, R7, R12, RZ ;  /* 0x0000000c07057227 */ /* 0x000fca00078e00ff */
[----:B------:R-:W-:-:S04]  /*0e80*/  IADD3 R4, PT, PT, R7, -R5, RZ ;  /* 0x8000000507047210 */ /* 0x000fc80007ffe0ff */
[----:B------:R-:W-:-:S05]  /*0e90*/  SHF.R.U32.HI R4, RZ, UR17, R4 ;  /* 0x00000011ff047c19 */ /* 0x000fca0008011604 */
[----:B------:R-:W-:Y:S01]  /*0ea0*/  IMAD.IADD R4, R5, 0x1, R4 ;  /* 0x0000000105047824 */ /* 0x000fe200078e0204 */
[----:B------:R-:W-:-:S04]  /*0eb0*/  IADD3 R5, PT, PT, -R7, RZ, RZ ;  /* 0x000000ff07057210 */ /* 0x000fc80007ffe1ff */
[----:B------:R-:W-:Y:S01]  /*0ec0*/  SHF.R.U32.HI R4, RZ, UR16, R4 ;  /* 0x00000010ff047c19 */ /* 0x000fe20008011604 */
[----:B------:R-:W-:-:S03]  /*0ed0*/  IMAD R5, R2, R5, R14 ;  /* 0x0000000502057224 */ /* 0x000fc600078e020e */
[----:B------:R-:W-:-:S05]  /*0ee0*/  IADD3 R4, PT, PT, -R4, RZ, RZ ;  /* 0x000000ff04047210 */ /* 0x000fca0007ffe1ff */
[----:B-1----:R-:W-:Y:S01]  /*0ef0*/  IMAD R4, R11, R4, R7 ;  /* 0x000000040b047224 */ /* 0x002fe200078e0207 */
[----:B------:R-:W-:Y:S06]  /*0f00*/  @!P0 BRA `(.L_x_10) ;  /* 0xfffffffc00048947 */ /* 0x000fec000383ffff */
.L_x_5:
[----:B------:R-:W3:Y:S01]  /*0f10*/  S2R R3, SR_CgaCtaId ;  /* 0x0000000000037919 */ /* 0x000ee20000008800 */
[----:B--2---:R-:W-:Y:S01]  /*0f20*/  MOV R2, 0x400 ;  /* 0x0000040000027802 */ /* 0x004fe20000000f00 */
[----:B------:R-:W-:Y:S01]  /*0f30*/  IMAD.U32 R6, R0, -0x80000000, RZ ;  /* 0x8000000000067824 */ /* 0x000fe200078e00ff */
[C---:B------:R-:W-:Y:S01]  /*0f40*/  ISETP.NE.AND P0, PT, R10.reuse, 0x1, PT ;  /* 0x000000010a00780c */ /* 0x040fe20003f05270 */
[----:B------:R-:W-:-:S05]  /*0f50*/  VIADD R8, R10, 0x2 ;  /* 0x000000020a087836 */ /* 0x000fca0000000000 */
[----:B------:R-:W-:Y:S02]  /*0f60*/  SEL R8, R8, 0x1, P0 ;  /* 0x0000000108087807 */ /* 0x000fe40000000000 */
[----:B---3--:R-:W-:-:S05]  /*0f70*/  LEA R3, R3, R2, 0x18 ;  /* 0x0000000203037211 */ /* 0x008fca00078ec0ff */
[----:B------:R-:W-:-:S04]  /*0f80*/  IMAD R2, R10, 0x8, R3 ;  /* 0x000000080a027824 */ /* 0x000fc800078e0203 */
[----:B------:R-:W2:Y:S02]  /*0f90*/  SYNCS.PHASECHK.TRANS64.TRYWAIT P1, [R2+URZ+0x80], R6 ;  /* 0x00008006020075a7 */ /* 0x000ea400080211ff */
[----:B--2---:R-:W-:Y:S05]  /*0fa0*/  @!P1 BRA `(.L_x_11) ;  /* 0x0000003c00fc9947 */ /* 0x004fea0003800000 */
.L_x_59:
[----:B------:R-:W-:Y:S02]  /*0fb0*/  ELECT P2, URZ, PT ;  /* 0x0000000000ff782f */ /* 0x000fe40003840000 */
[----:B------:R-:W-:Y:S01]  /*0fc0*/  ISETP.NE.AND P0, PT, R8, 0x2, PT ;  /* 0x000000020800780c */ /* 0x000fe20003f05270 */
[----:B--2---:R-:W-:-:S03]  /*0fd0*/  IMAD.MOV.U32 R7, RZ, RZ, RZ ;  /* 0x000000ffff077224 */ /* 0x004fc600078e00ff */
[----:B------:R-:W-:Y:S02]  /*0fe0*/  ISETP.EQ.XOR P1, PT, R10, 0x1, !P0 ;  /* 0x000000010a00780c */ /* 0x000fe40004722a70 */
[----:B------:R-:W-:Y:S02]  /*0ff0*/  SEL R8, R8, RZ, P0 ;  /* 0x000000ff08087207 */ /* 0x000fe40000000000 */
[----:B------:R-:W-:-:S03]  /*1000*/  SEL R9, RZ, 0x1, !P1 ;  /* 0x00000001ff097807 */ /* 0x000fc60004800000 */
[--C-:B------:R-:W-:Y:S01]  /*1010*/  IMAD R8, R8, 0x8, R3.reuse ;  /* 0x0000000808087824 */ /* 0x100fe200078e0203 */
[----:B------:R-:W-:Y:S01]  /*1020*/  LOP3.LUT R9, R0, R9, RZ, 0x3c, !PT ;  /* 0x0000000900097212 */ /* 0x000fe200078e3cff */
[----:B------:R-:W-:Y:S02]  /*1030*/  @P2 IMAD R10, R10, 0x10, R3 ;  /* 0x000000100a0a2824 */ /* 0x000fe400078e0203 */
[----:B------:R-:W-:Y:S02]  /*1040*/  @P2 IMAD.MOV.U32 R6, RZ, RZ, -0x1 ;  /* 0xffffffffff062424 */ /* 0x000fe400078e00ff */
[----:B------:R-:W-:Y:S02]  /*1050*/  IMAD.MOV.U32 R3, RZ, RZ, 0x1 ;  /* 0x00000001ff037424 */ /* 0x000fe400078e00ff */
[----:B------:R-:W-:Y:S01]  /*1060*/  IMAD.U32 R12, R9, -0x80000000, RZ ;  /* 0x80000000090c7824 */ /* 0x000fe200078e00ff */
[----:B------:R2:W-:Y:S01]  /*1070*/  @P2 STS.128 [R10+0x31c10], R4 ;  /* 0x031c10040a002388 */ /* 0x0005e20000000c00 */
[----:B------:R3:W-:Y:S06]  /*1080*/  MEMBAR.ALL.CTA ;  /* 0x0000000000007992 */ /* 0x0007ec0000008000 */
[----:B---3--:R-:W3:Y:S02]  /*1090*/  FENCE.VIEW.ASYNC.S ;  /* 0x00000000000073c6 */ /* 0x008ee40000000000 */
[----:B---3--:R-:W-:Y:S06]  /*10a0*/  BAR.SYNC.DEFER_BLOCKING 0x4, 0x20 ;  /* 0x0100800000007b1d */ /* 0x008fec0000010000 */
[----:B------:R2:W-:Y:S01]  /*10b0*/  SYNCS.ARRIVE.TRANS64.ART0 RZ, [R2+URZ+0x70], R3 ;  /* 0x0000700302ff79a7 */ /* 0x0005e200085000ff */
[----:B------:R-:W3:Y:S02]  /*10c0*/  SYNCS.PHASECHK.TRANS64.TRYWAIT P0, [R8+URZ+0x80], R12 ;  /* 0x0000800c080075a7 */ /* 0x000ee400080011ff */
[----:B--23--:R-:W-:Y:S05]  /*10d0*/  @!P0 BRA `(.L_x_12) ;  /* 0x0000003c00c88947 */ /* 0x00cfea0003800000 */
.L_x_4:
[----:B------:R-:W-:-:S13]  /*10e0*/  ISETP.NE.AND P0, PT, R75, 0x5, PT ;  /* 0x000000054b00780c */ /* 0x000fda0003f05270 */
[----:B------:R-:W-:Y:S05]  /*10f0*/  @P0 BRA `(.L_x_13) ;  /* 0x0000000400f80947 */ /* 0x000fea0003800000 */
[----:B------:R-:W3:Y:S01]  /*1100*/  S2UR UR23, SR_CgaCtaId ;  /* 0x00000000001779c3 */ /* 0x000ee20000008800 */
[----:B------:R-:W-:Y:S02]  /*1110*/  UMOV UR4, 0x400 ;  /* 0x0000040000047882 */ /* 0x000fe40000000000 */
[----:B---3--:R-:W-:-:S09]  /*1120*/  ULEA UR23, UR23, UR4, 0x18 ;  /* 0x0000000417177291 */ /* 0x008fd2000f8ec0ff */
[----:B------:R-:W3:Y:S02]  /*1130*/  SYNCS.PHASECHK.TRANS64.TRYWAIT P0, [UR23+0x70], RZ ;  /* 0x000070ffff0075a7 */ /* 0x000ee40008001117 */
[----:B---3--:R-:W-:Y:S05]  /*1140*/  @!P0 BRA `(.L_x_14) ;  /* 0x0000003c00c48947 */ /* 0x008fea0003800000 */
.L_x_62:
[----:B------:R-:W4:Y:S01]  /*1150*/  LDS.128 R4, [UR23+0x31c10] ;  /* 0x031c1017ff047984 */ /* 0x000f220008000c00 */
[----:B---3--:R-:W-:Y:S01]  /*1160*/  HFMA2 R0, -RZ, RZ, 0, 5.9604644775390625e-08 ;  /* 0x00000001ff007431 */ /* 0x008fe200000001ff */
[----:B------:R-:W-:Y:S01]  /*1170*/  UMOV UR31, 0x1 ;  /* 0x00000001001f7882 */ /* 0x000fe20000000000 */
[----:B------:R-:W-:Y:S01]  /*1180*/  UMOV UR30, URZ ;  /* 0x000000ff001e7c82 */ /* 0x000fe20008000000 */
[----:B------:R3:W-:Y:S06]  /*1190*/  MEMBAR.ALL.CTA ;  /* 0x0000000000007992 */ /* 0x0007ec0000008000 */
[----:B---3--:R-:W3:Y:S02]  /*11a0*/  FENCE.VIEW.ASYNC.S ;  /* 0x00000000000073c6 */ /* 0x008ee40000000000 */
[----:B---3--:R3:W-:Y:S01]  /*11b0*/  SYNCS.ARRIVE.TRANS64.ART0 RZ, [UR23+0x80], R0 ;  /* 0x00008000ffff79a7 */ /* 0x0087e20008500017 */
[----:B----4-:R-:W-:-:S13]  /*11c0*/  ISETP.NE.AND P0, PT, R7, 0x1, PT ;  /* 0x000000010700780c */ /* 0x010fda0003f05270 */
[----:B---3--:R-:W-:Y:S05]  /*11d0*/  @P0 BRA `(.L_x_15) ;  /* 0x0000000400600947 */ /* 0x008fea0003800000 */
[----:B------:R-:W3:Y:S01]  /*11e0*/  LDCU.64 UR4, c[0x0][0x348] ;  /* 0x00006900ff0477ac */ /* 0x000ee20008000a00 */
[----:B------:R-:W-:Y:S01]  /*11f0*/  R2UR UR20, R4 ;  /* 0x00000000041472ca */ /* 0x000fe200000e0000 */
[----:B--2---:R-:W-:Y:S01]  /*1200*/  IMAD.MOV.U32 R8, RZ, RZ, 0x1 ;  /* 0x00000001ff087424 */ /* 0x004fe200078e00ff */
[----:B------:R-:W-:Y:S01]  /*1210*/  R2UR UR12, R5 ;  /* 0x00000000050c72ca */ /* 0x000fe200000e0000 */
[----:B------:R-:W-:Y:S01]  /*1220*/  IMAD.MOV.U32 R2, RZ, RZ, RZ ;  /* 0x000000ffff027224 */ /* 0x000fe200078e00ff */
[----:B------:R-:W-:Y:S01]  /*1230*/  R2UR UR28, R6 ;  /* 0x00000000061c72ca */ /* 0x000fe200000e0000 */
[----:B------:R-:W-:Y:S01]  /*1240*/  UMOV UR31, 0x1 ;  /* 0x00000001001f7882 */ /* 0x000fe20000000000 */
[----:B------:R-:W-:Y:S01]  /*1250*/  UMOV UR30, URZ ;  /* 0x000000ff001e7c82 */ /* 0x000fe20008000000 */
[----:B------:R-:W-:Y:S01]  /*1260*/  UMOV UR18, URZ ;  /* 0x000000ff00127c82 */ /* 0x000fe20008000000 */
[----:B------:R-:W-:Y:S01]  /*1270*/  UMOV UR10, URZ ;  /* 0x000000ff000a7c82 */ /* 0x000fe20008000000 */
[----:B---3--:R-:W-:-:S02]  /*1280*/  UIADD3 UR38, UP3, UPT, UR4, 0x40, URZ ;  /* 0x0000004004267890 */ /* 0x008fc4000ff7e0ff */
[----:B------:R-:W-:Y:S02]  /*1290*/  UIADD3 UR36, UP2, UPT, UR4, 0xc0, URZ ;  /* 0x000000c004247890 */ /* 0x000fe4000ff5e0ff */
[----:B------:R-:W-:Y:S02]  /*12a0*/  UIADD3 UR34, UP1, UPT, UR4, 0x140, URZ ;  /* 0x0000014004227890 */ /* 0x000fe4000ff3e0ff */
[----:B------:R-:W-:Y:S02]  /*12b0*/  UIADD3 UR32, UP0, UPT, UR4, 0x1c0, URZ ;  /* 0x000001c004207890 */ /* 0x000fe4000ff1e0ff */
[----:B------:R-:W-:Y:S02]  /*12c0*/  UIADD3.X UR39, UPT, UPT, URZ, UR5, URZ, UP3, !UPT ;  /* 0x00000005ff277290 */ /* 0x000fe40009ffe4ff */
[----:B------:R-:W-:Y:S02]  /*12d0*/  UIADD3.X UR37, UPT, UPT, URZ, UR5, URZ, UP2, !UPT ;  /* 0x00000005ff257290 */ /* 0x000fe400097fe4ff */
[----:B------:R-:W-:-:S02]  /*12e0*/  UIADD3.X UR35, UPT, UPT, URZ, UR5, URZ, UP1, !UPT ;  /* 0x00000005ff237290 */ /* 0x000fc40008ffe4ff */
[----:B------:R-:W-:-:S12]  /*12f0*/  UIADD3.X UR33, UPT, UPT, URZ, UR5, URZ, UP0, !UPT ;  /* 0x00000005ff217290 */ /* 0x000fd800087fe4ff */
.L_x_20:
[----:B------:R-:W-:Y:S01]  /*1300*/  USHF.L.U32 UR4, UR31, 0x1f, URZ ;  /* 0x0000001f1f047899 */ /* 0x000fe200080006ff */
[----:B------:R-:W-:Y:S01]  /*1310*/  HFMA2 R3, -RZ, RZ, 0, -0.00048828125 ;  /* 0x00009000ff037431 */ /* 0x000fe200000001ff */
[----:B------:R-:W-:Y:S02]  /*1320*/  ULEA UR5, UR30, UR23, 0x3 ;  /* 0x000000171e057291 */ /* 0x000fe4000f8e18ff */
[----:B------:R-:W-:Y:S02]  /*1330*/  USHF.L.U32 UR7, UR20, 0x7, URZ ;  /* 0x0000000714077899 */ /* 0x000fe400080006ff */
[----:B------:R-:W-:Y:S01]  /*1340*/  MOV R0, UR4 ;  /* 0x0000000400007c02 */ /* 0x000fe20008000f00 */
[----:B------:R-:W-:Y:S01]  /*1350*/  USHF.L.U32 UR27, UR12, 0x7, URZ ;  /* 0x000000070c1b7899 */ /* 0x000fe200080006ff */
[----:B------:R-:W-:-:S03]  /*1360*/  UMOV UR29, URZ ;  /* 0x000000ff001d7c82 */ /* 0x000fc60008000000 */
[----:B--2---:R2:W3:Y:S08]  /*1370*/  SYNCS.PHASECHK.TRANS64.TRYWAIT P2, [UR5+0x28], R0 ;  /* 0x00002800ff0075a7 */ /* 0x0044f00008041105 */
.L_x_18:
[----:B----4-:R-:W-:Y:S02]  /*1380*/  USHF.L.U32 UR6, UR29, 0x8, URZ ;  /* 0x000000081d067899 */ /* 0x010fe400080006ff */
[----:B------:R-:W-:Y:S02]  /*1390*/  ULEA UR5, UR30, UR23, 0x3 ;  /* 0x000000171e057291 */ /* 0x000fe4000f8e18ff */
[----:B------:R-:W-:Y:S02]  /*13a0*/  ULEA UR8, UR30, UR23, 0xb ;  /* 0x000000171e087291 */ /* 0x000fe4000f8e58ff */
[----:B------:R-:W-:Y:S02]  /*13b0*/  USHF.L.U32 UR24, UR30, 0xf, URZ ;  /* 0x0000000f1e187899 */ /* 0x000fe400080006ff */
[----:B------:R-:W-:Y:S02]  /*13c0*/  UIADD3 UR4, UPT, UPT, UR30, 0x1, URZ ;  /* 0x000000011e047890 */ /* 0x000fe4000fffe0ff */
[----:B------:R-:W-:-:S02]  /*13d0*/  UIADD3 UR16, UPT, UPT, UR8, 0x2cc00, URZ ;  /* 0x0002cc0008107890 */ /* 0x000fc4000fffe0ff */
[----:B------:R-:W-:Y:S02]  /*13e0*/  UISETP.GT.U32.AND UP0, UPT, UR29, 0xe, UPT ;  /* 0x0000000e1d00788c */ /* 0x000fe4000bf04070 */
[----:B------:R-:W-:Y:S02]  /*13f0*/  USHF.L.U32 UR19, UR29, 0x2, URZ ;  /* 0x000000021d137899 */ /* 0x000fe400080006ff */
[----:B------:R-:W-:Y:S02]  /*1400*/  ULEA.HI.SX32 UR24, UR24, UR23, 0x1f ;  /* 0x0000001718187291 */ /* 0x000fe4000f8ffaff */
[----:B------:R-:W-:Y:S02]  /*1410*/  UIADD3 UR8, UPT, UPT, UR8, 0x2f400, URZ ;  /* 0x0002f40008087890 */ /* 0x000fe4000fffe0ff */
[----:B------:R-:W-:Y:S01]  /*1420*/  UISETP.NE.AND UP1, UPT, UR4, 0x5, UPT ;  /* 0x000000050400788c */ /* 0x000fe2000bf25270 */
[----:B------:R-:W-:Y:S01]  /*1430*/  UMOV UR13, UR28 ;  /* 0x0000001c000d7c82 */ /* 0x000fe20008000000 */
[----:B------:R-:W-:Y:S01]  /*1440*/  UMOV UR25, UR5 ;  /* 0x0000000500197c82 */ /* 0x000fe20008000000 */
[----:B------:R-:W-:Y:S01]  /*1450*/  UMOV UR26, UR6 ;  /* 0x00000006001a7c82 */ /* 0x000fe20008000000 */
[----:B------:R-:W-:Y:S01]  /*1460*/  UMOV UR17, UR5 ;  /* 0x0000000500117c82 */ /* 0x000fe20008000000 */
[----:B------:R-:W-:Y:S01]  /*1470*/  UMOV UR9, UR5 ;  /* 0x0000000500097c82 */ /* 0x000fe20008000000 */
[----:B--23--:R-:W-:Y:S05]  /*1480*/  @P2 BRA `(.L_x_16) ;  /* 0x0000000000102947 */ /* 0x00cfea0003800000 */
[----:B------:R-:W-:-:S06]  /*1490*/  USHF.L.U32 UR11, UR31, 0x1f, URZ ;  /* 0x0000001f1f0b7899 */ /* 0x000fcc00080006ff */
[----:B--2---:R-:W-:-:S04]  /*14a0*/  MOV R0, UR11 ;  /* 0x0000000b00007c02 */ /* 0x004fc80008000f00 */
[----:B------:R-:W2:Y:S02]  /*14b0*/  SYNCS.PHASECHK.TRANS64.TRYWAIT P0, [UR5+0x28], R0 ;  /* 0x00002800ff0075a7 */ /* 0x000ea40008001105 */
[----:B--2---:R-:W-:Y:S05]  /*14c0*/  @!P0 BRA `(.L_x_17) ;  /* 0x0000003800fc8947 */ /* 0x004fea0003800000 */
.L_x_16:
[----:B------:R-:W-:Y:S02]  /*14d0*/  ELECT P1, URZ, PT ;  /* 0x0000000000ff782f */ /* 0x000fe40003820000 */
[----:B------:R-:W-:Y:S01]  /*14e0*/  PLOP3.LUT P0, PT, PT, PT, UP0, 0x80, 0x8 ;  /* 0x000000000008781c */ /* 0x000fe20003f0f008 */
[----:B------:R-:W-:Y:S01]  /*14f0*/  USEL UR11, URZ, 0x1, UP1 ;  /* 0x00000001ff0b7887 */ /* 0x000fe20008800000 */
[----:B------:R-:W-:Y:S01]  /*1500*/  PLOP3.LUT P2, PT, PT, PT, PT, 0x80, 0x8 ;  /* 0x000000000008781c */ /* 0x000fe20003f4f070 */
[----:B------:R-:W-:Y:S02]  /*1510*/  USEL UR30, UR4, URZ, UP1 ;  /* 0x000000ff041e7287 */ /* 0x000fe40008800000 */
[----:B------:R-:W-:Y:S02]  /*1520*/  ULOP3.LUT UR31, UR31, UR11, URZ, 0x3c, !UPT ;  /* 0x0000000b1f1f7292 */ /* 0x000fe4000f8e3cff */
[----:B------:R-:W-:Y:S02]  /*1530*/  UIADD3 UR4, UPT, UPT, UR24, 0x4c00, URZ ;  /* 0x00004c0018047890 */ /* 0x000fe4000fffe0ff */
[----:B------:R-:W-:-:S02]  /*1540*/  UIADD3 UR24, UPT, UPT, UR24, 0x18c00, URZ ;  /* 0x00018c0018187890 */ /* 0x000fc4000fffe0ff */
[----:B------:R-:W-:Y:S01]  /*1550*/  @!UP0 USHF.L.U32 UR21, UR31, 0x1f, URZ ;  /* 0x0000001f1f158899 */ /* 0x000fe200080006ff */
[----:B------:R4:W-:Y:S01]  /*1560*/  @P1 SYNCS.ARRIVE.TRANS64 RZ, [UR5], R3 ;  /* 0x00000003ffff19a7 */ /* 0x0009e20008000005 */
[----:B------:R-:W-:Y:S01]  /*1570*/  @!UP0 ULEA UR22, UR30, UR23, 0x3 ;  /* 0x000000171e168291 */ /* 0x000fe2000f8e18ff */
[----:B------:R-:W-:Y:S02]  /*1580*/  UMOV UR11, UR19 ;  /* 0x00000013000b7c82 */ /* 0x000fe40008000000 */
[----:B------:R4:W-:Y:S01]  /*1590*/  UTMALDG.2D [UR4], [UR38], desc[URZ] ;  /* 0x0000ff04260075b4 */ /* 0x0009e20008009000 */
[----:B--2---:R-:W-:Y:S01]  /*15a0*/  IMAD.U32 R0, RZ, RZ, UR21 ;  /* 0x00000015ff007e24 */ /* 0x004fe2000f8e00ff */
[----:B------:R-:W-:-:S04]  /*15b0*/  UIADD3 UR29, UPT, UPT, UR29, 0x1, URZ ;  /* 0x000000011d1d7890 */ /* 0x000fc8000fffe0ff */
[----:B------:R-:W-:Y:S01]  /*15c0*/  UISETP.NE.AND UP0, UPT, UR29, 0x10, UPT ;  /* 0x000000101d00788c */ /* 0x000fe2000bf05270 */
[----:B------:R4:W-:Y:S01]  /*15d0*/  UTMALDG.3D [UR24], [UR36], desc[URZ] ;  /* 0x0000ff18240075b4 */ /* 0x0009e20008011000 */
[----:B------:R4:W-:Y:S01]  /*15e0*/  UTMALDG.3D [UR16], [UR34], desc[URZ] ;  /* 0x0000ff10220075b4 */ /* 0x0009e20008011000 */
[----:B------:R4:W-:Y:S01]  /*15f0*/  UTMALDG.4D [UR8], [UR32], desc[URZ] ;  /* 0x0000ff08200075b4 */ /* 0x0009e20008019000 */
[----:B------:R4:W2:Y:S05]  /*1600*/  @!P0 SYNCS.PHASECHK.TRANS64.TRYWAIT P2, [UR22+0x28], R0 ;  /* 0x00002800ff0085a7 */ /* 0x0008aa0008041116 */
[----:B------:R-:W-:Y:S05]  /*1610*/  BRA.U UP0, `(.L_x_18) ;  /* 0xfffffffd00587547 */ /* 0x000fea000b83ffff */
[----:B----4-:R-:W-:Y:S02]  /*1620*/  LEA R3, R8, UR23, 0x3 ;  /* 0x0000001708037c11 */ /* 0x010fe4000f8e18ff */
[----:B------:R-:W-:-:S04]  /*1630*/  SHF.L.U32 R4, R2, 0x1f, RZ ;  /* 0x0000001f02047819 */ /* 0x000fc800000006ff */
[----:B------:R-:W3:Y:S02]  /*1640*/  SYNCS.PHASECHK.TRANS64.TRYWAIT P0, [R3+URZ+0x70], R4 ;  /* 0x00007004030075a7 */ /* 0x000ee400080011ff */
[----:B---3--:R-:W-:Y:S05]  /*1650*/  @!P0 BRA `(.L_x_19) ;  /* 0x0000003800b88947 */ /* 0x008fea0003800000 */
.L_x_65:
[C---:B------:R-:W-:Y:S01]  /*1660*/  LEA R4, R8.reuse, UR23, 0x4 ;  /* 0x0000001708047c11 */ /* 0x040fe2000f8e20ff */
[----:B------:R-:W-:Y:S02]  /*1670*/  VIADD R8, R8, 0x1 ;  /* 0x0000000108087836 */ /* 0x000fe40000000000 */
[----:B------:R-:W-:-:S03]  /*1680*/  IMAD.MOV.U32 R0, RZ, RZ, 0x1 ;  /* 0x00000001ff007424 */ /* 0x000fc600078e00ff */
[----:B---3--:R-:W3:Y:S01]  /*1690*/  LDS.128 R4, [R4+0x31c10] ;  /* 0x031c100004047984 */ /* 0x008ee20000000c00 */
[C---:B------:R-:W-:Y:S01]  /*16a0*/  ISETP.NE.AND P1, PT, R8.reuse, 0x2, PT ;  /* 0x000000020800780c */ /* 0x040fe20003f25270 */
[----:B------:R4:W-:Y:S06]  /*16b0*/  MEMBAR.ALL.CTA ;  /* 0x0000000000007992 */ /* 0x0009ec0000008000 */
[----:B----4-:R-:W4:Y:S01]  /*16c0*/  FENCE.VIEW.ASYNC.S ;  /* 0x00000000000073c6 */ /* 0x010f220000000000 */
[----:B------:R-:W-:Y:S01]  /*16d0*/  SEL R8, R8, RZ, P1 ;  /* 0x000000ff08087207 */ /* 0x000fe20000800000 */
[----:B----4-:R4:W-:Y:S01]  /*16e0*/  SYNCS.ARRIVE.TRANS64.ART0 RZ, [R3+URZ+0x80], R0 ;  /* 0x0000800003ff79a7 */ /* 0x0109e200085000ff */
[----:B---3--:R-:W-:-:S02]  /*16f0*/  ISETP.NE.AND P0, PT, R7, 0x1, PT ;  /* 0x000000010700780c */ /* 0x008fc40003f05270 */
[----:B------:R-:W-:Y:S02]  /*1700*/  R2UR UR20, R4 ;  /* 0x00000000041472ca */ /* 0x000fe400000e0000 */
[----:B------:R-:W-:Y:S02]  /*1710*/  R2UR UR12, R5 ;  /* 0x00000000050c72ca */ /* 0x000fe400000e0000 */
[----:B------:R-:W-:Y:S02]  /*1720*/  R2UR UR28, R6 ;  /* 0x00000000061c72ca */ /* 0x000fe400000e0000 */
[----:B----4-:R-:W-:-:S04]  /*1730*/  SEL R3, RZ, 0x1, P1 ;  /* 0x00000001ff037807 */ /* 0x010fc80000800000 */
[----:B------:R-:W-:Y:S01]  /*1740*/  LOP3.LUT R2, R2, R3, RZ, 0x3c, !PT ;  /* 0x0000000302027212 */ /* 0x000fe200078e3cff */
[----:B------:R-:W-:Y:S08]  /*1750*/  @!P0 BRA `(.L_x_20) ;  /* 0xfffffff800e88947 */ /* 0x000ff0000383ffff */
.L_x_15:
[----:B------:R-:W-:Y:S02]  /*1760*/  UISETP.NE.AND UP0, UPT, UR30, 0x4, UPT ;  /* 0x000000041e00788c */ /* 0x000fe4000bf05270 */
[----:B------:R-:W-:-:S04]  /*1770*/  UIADD3 UR4, UPT, UPT, UR30, 0x2, URZ ;  /* 0x000000021e047890 */ /* 0x000fc8000fffe0ff */
[----:B------:R-:W-:-:S04]  /*1780*/  USEL UR4, UR4, 0x1, UP0 ;  /* 0x0000000104047887 */ /* 0x000fc80008000000 */
[----:B------:R-:W-:Y:S02]  /*1790*/  UISETP.NE.AND UP1, UPT, UR4, 0x5, UPT ;  /* 0x000000050400788c */ /* 0x000fe4000bf25270 */
[----:B------:R-:W-:-:S04]  /*17a0*/  UIADD3 UR4, UPT, UPT, UR4, 0x1, URZ ;  /* 0x0000000104047890 */ /* 0x000fc8000fffe0ff */
[----:B------:R-:W-:Y:S02]  /*17b0*/  USEL UR4, UR4, 0x1, UP1 ;  /* 0x0000000104047887 */ /* 0x000fe40008800000 */
[----:B------:R-:W-:Y:S02]  /*17c0*/  UISETP.EQ.XOR UP1, UPT, UR30, 0x4, !UP1 ;  /* 0x000000041e00788c */ /* 0x000fe4000cf22a70 */
[----:B------:R-:W-:Y:S02]  /*17d0*/  UISETP.NE.AND UP0, UPT, UR4, 0x5, UPT ;  /* 0x000000050400788c */ /* 0x000fe4000bf05270 */
[----:B------:R-:W-:Y:S02]  /*17e0*/  UIADD3 UR5, UPT, UPT, UR4, 0x1, URZ ;  /* 0x0000000104057890 */ /* 0x000fe4000fffe0ff */
[----:B------:R-:W-:Y:S02]  /*17f0*/  UISETP.EQ.XOR UP1, UPT, UR4, 0x5, UP1 ;  /* 0x000000050400788c */ /* 0x000fe40008f22a70 */
[----:B------:R-:W-:-:S04]  /*1800*/  USEL UR5, UR5, 0x1, UP0 ;  /* 0x0000000105057887 */ /* 0x000fc80008000000 */
[----:B------:R-:W-:Y:S02]  /*1810*/  UISETP.EQ.XOR UP1, UPT, UR5, 0x5, UP1 ;  /* 0x000000050500788c */ /* 0x000fe40008f22a70 */
[----:B------:R-:W-:Y:S02]  /*1820*/  UISETP.NE.AND UP0, UPT, UR5, 0x5, UPT ;  /* 0x000000050500788c */ /* 0x000fe4000bf05270 */
[----:B------:R-:W-:Y:S02]  /*1830*/  USEL UR4, URZ, 0x1, !UP1 ;  /* 0x00000001ff047887 */ /* 0x000fe4000c800000 */
[----:B------:R-:W-:Y:S02]  /*1840*/  USEL UR5, UR5, URZ, UP0 ;  /* 0x000000ff05057287 */ /* 0x000fe40008000000 */
[----:B------:R-:W-:Y:S02]  /*1850*/  ULOP3.LUT UR4, UR31, UR4, URZ, 0x3c, !UPT ;  /* 0x000000041f047292 */ /* 0x000fe4000f8e3cff */
[----:B------:R-:W-:-:S02]  /*1860*/  ULEA UR5, UR5, UR23, 0x3 ;  /* 0x0000001705057291 */ /* 0x000fc4000f8e18ff */
[----:B------:R-:W-:-:S06]  /*1870*/  USHF.L.U32 UR4, UR4, 0x1f, URZ ;  /* 0x0000001f04047899 */ /* 0x000fcc00080006ff */
[----:B------:R-:W-:-:S04]  /*1880*/  MOV R0, UR4 ;  /* 0x0000000400007c02 */ /* 0x000fc80008000f00 */
[----:B------:R-:W3:Y:S02]  /*1890*/  SYNCS.PHASECHK.TRANS64.TRYWAIT P0, [UR5+0x28], R0 ;  /* 0x00002800ff0075a7 */ /* 0x000ee40008001105 */
[----:B---3--:R-:W-:Y:S05]  /*18a0*/  @!P0 BRA `(.L_x_21) ;  /* 0x00000038003c8947 */ /* 0x008fea0003800000 */
.L_x_67:
[----:B------:R-:W-:-:S13]  /*18b0*/  ELECT P0, URZ, PT ;  /* 0x0000000000ff782f */ /* 0x000fda0003800000 */
[----:B---3--:R-:W-:-:S04]  /*18c0*/  @P0 MOV R0, 0x9000 ;  /* 0x0000900000000802 */ /* 0x008fc80000000f00 */
[----:B------:R3:W-:Y:S03]  /*18d0*/  @P0 SYNCS.ARRIVE.TRANS64 RZ, [UR5], R0 ;  /* 0x00000000ffff09a7 */ /* 0x0007e60008000005 */
.L_x_13:
[----:B------:R-:W-:-:S13]  /*18e0*/  ISETP.NE.AND P0, PT, R75, 0x4, PT ;  /* 0x000000044b00780c */ /* 0x000fda0003f05270 */
[----:B------:R-:W-:Y:S05]  /*18f0*/  @P0 BRA `(.L_x_22) ;  /* 0x0000000c00280947 */ /* 0x000fea0003800000 */
[----:B------:R-:W4:Y:S08]  /*1900*/  S2UR UR12, SR_CgaCtaId ;  /* 0x00000000000c79c3 */ /* 0x000f300000008800 */
[----:B------:R-:W-:Y:S06]  /*1910*/  BAR.SYNC.DEFER_BLOCKING 0x3, 0xa0 ;  /* 0x00c2800000007b1d */ /* 0x000fec0000010000 */
[----:B------:R-:W-:-:S02]  /*1920*/  UMOV UR4, 0x400 ;  /* 0x0000040000047882 */ /* 0x000fc40000000000 */
[----:B----4-:R-:W-:-:S09]  /*1930*/  ULEA UR12, UR12, UR4, 0x18 ;  /* 0x000000040c0c7291 */ /* 0x010fd2000f8ec0ff */
[----:B---3--:R-:W3:Y:S01]  /*1940*/  LDS R0, [UR12+0x98] ;  /* 0x0000980cff007984 */ /* 0x008ee20008000800 */
[----:B------:R-:W4:Y:S02]  /*1950*/  SYNCS.PHASECHK.TRANS64.TRYWAIT P0, [UR12+0x70], RZ ;  /* 0x000070ffff0075a7 */ /* 0x000f24000800110c */
[----:B---34-:R-:W-:Y:S05]  /*1960*/  @!P0 BRA `(.L_x_23) ;  /* 0x00000038002c8947 */ /* 0x018fea0003800000 */
.L_x_69:
[----:B------:R-:W4:Y:S01]  /*1970*/  LDS R3, [UR12+0x31c1c] ;  /* 0x031c1c0cff037984 */ /* 0x000f220008000800 */
[----:B---3--:R-:W-:Y:S01]  /*1980*/  IMAD.MOV.U32 R2, RZ, RZ, 0x1 ;  /* 0x00000001ff027424 */ /* 0x008fe200078e00ff */
[----:B------:R-:W-:Y:S01]  /*1990*/  R2UR UR32, R0 ;  /* 0x00000000002072ca */ /* 0x000fe200000e0000 */
[----:B------:R-:W-:Y:S01]  /*19a0*/  HFMA2 R0, -RZ, RZ, 0, 5.9604644775390625e-08 ;  /* 0x00000001ff007431 */ /* 0x000fe200000001ff */
[----:B------:R3:W-:Y:S06]  /*19b0*/  MEMBAR.ALL.CTA ;  /* 0x0000000000007992 */ /* 0x0007ec0000008000 */
[----:B---3--:R-:W3:Y:S01]  /*19c0*/  FENCE.VIEW.ASYNC.S ;  /* 0x00000000000073c6 */ /* 0x008ee20000000000 */
[----:B------:R-:W-:Y:S01]  /*19d0*/  IMAD.MOV.U32 R6, RZ, RZ, 0x1 ;  /* 0x00000001ff067424 */ /* 0x000fe200078e00ff */
[----:B---3--:R3:W-:Y:S01]  /*19e0*/  SYNCS.ARRIVE.TRANS64.ART0 RZ, [UR12+0x80], R2 ;  /* 0x00008002ffff79a7 */ /* 0x0087e2000850000c */
[----:B----4-:R-:W-:-:S13]  /*19f0*/  ISETP.NE.AND P0, PT, R3, 0x1, PT ;  /* 0x000000010300780c */ /* 0x010fda0003f05270 */
[----:B---3--:R-:W-:Y:S05]  /*1a00*/  @P0 BRA `(.L_x_24) ;  /* 0x0000000800b40947 */ /* 0x008fea0003800000 */
[----:B------:R-:W-:Y:S01]  /*1a10*/  UIADD3 UR10, UPT, UPT, UR32, 0x100, URZ ;  /* 0x00000100200a7890 */ /* 0x000fe2000fffe0ff */
[----:B------:R-:W-:Y:S01]  /*1a20*/  MOV R5, 0x1 ;  /* 0x0000000100057802 */ /* 0x000fe20000000f00 */
[----:B------:R-:W-:Y:S01]  /*1a30*/  UIADD3 UR8, UPT, UPT, UR32, 0x104, URZ ;  /* 0x0000010420087890 */ /* 0x000fe2000fffe0ff */
[----:B------:R-:W-:Y:S01]  /*1a40*/  MOV R4, RZ ;  /* 0x000000ff00047202 */ /* 0x000fe20000000f00 */
[----:B------:R-:W-:Y:S01]  /*1a50*/  UIADD3 UR6, UPT, UPT, UR32, 0x108, URZ ;  /* 0x0000010820067890 */ /* 0x000fe2000fffe0ff */
[----:B------:R-:W-:Y:S01]  /*1a60*/  MOV R6, 0x1 ;  /* 0x0000000100067802 */ /* 0x000fe20000000f00 */
[----:B------:R-:W-:Y:S02]  /*1a70*/  UIADD3 UR4, UPT, UPT, UR32, 0x10c, URZ ;  /* 0x0000010c20047890 */ /* 0x000fe4000fffe0ff */
[----:B------:R-:W-:Y:S02]  /*1a80*/  UIADD3 UR11, UPT, UPT, UR32, 0x110, URZ ;  /* 0x00000110200b7890 */ /* 0x000fe4000fffe0ff */
[----:B------:R-:W-:-:S02]  /*1a90*/  UIADD3 UR9, UPT, UPT, UR32, 0x114, URZ ;  /* 0x0000011420097890 */ /* 0x000fc4000fffe0ff */
[----:B------:R-:W-:Y:S02]  /*1aa0*/  UIADD3 UR7, UPT, UPT, UR32, 0x118, URZ ;  /* 0x0000011820077890 */ /* 0x000fe4000fffe0ff */
[----:B------:R-:W-:Y:S02]  /*1ab0*/  USHF.R.U32.HI UR18, URZ, 0x1, UR10 ;  /* 0x00000001ff127899 */ /* 0x000fe4000801160a */
[----:B------:R-:W-:Y:S02]  /*1ac0*/  USHF.R.U32.HI UR17, URZ, 0x1, UR8 ;  /* 0x00000001ff117899 */ /* 0x000fe40008011608 */
[----:B------:R-:W-:Y:S01]  /*1ad0*/  USHF.R.U32.HI UR16, URZ, 0x1, UR6 ;  /* 0x00000001ff107899 */ /* 0x000fe20008011606 */
[----:B------:R-:W-:Y:S01]  /*1ae0*/  UMOV UR34, 0x8a02480 ;  /* 0x08a0248000227882 */ /* 0x000fe20000000000 */
[----:B------:R-:W-:Y:S02]  /*1af0*/  UIADD3 UR5, UPT, UPT, UR32, 0x11c, URZ ;  /* 0x0000011c20057890 */ /* 0x000fe4000fffe0ff */
[----:B------:R-:W-:-:S02]  /*1b00*/  USHF.R.U32.HI UR13, URZ, 0x1, UR4 ;  /* 0x00000001ff0d7899 */ /* 0x000fc40008011604 */
[----:B------:R-:W-:Y:S02]  /*1b10*/  UIADD3 UR19, UPT, UPT, UR12, 0x2f400, URZ ;  /* 0x0002f4000c137890 */ /* 0x000fe4000fffe0ff */
[----:B------:R-:W-:Y:S02]  /*1b20*/  UIADD3 UR20, UPT, UPT, UR12, 0x2cc00, URZ ;  /* 0x0002cc000c147890 */ /* 0x000fe4000fffe0ff */
[----:B------:R-:W-:Y:S02]  /*1b30*/  UIADD3 UR21, UPT, UPT, UR12, 0x4c00, URZ ;  /* 0x00004c000c157890 */ /* 0x000fe4000fffe0ff */
[----:B------:R-:W-:Y:S02]  /*1b40*/  UIADD3 UR22, UPT, UPT, UR12, 0x18c00, URZ ;  /* 0x00018c000c167890 */ /* 0x000fe4000fffe0ff */
[----:B------:R-:W-:Y:S02]  /*1b50*/  USEL UR23, URZ, 0x4000, UP6 ;  /* 0x00004000ff177887 */ /* 0x000fe4000b000000 */
[----:B------:R-:W-:-:S02]  /*1b60*/  USHF.R.U32.HI UR46, URZ, 0x1a, UR11 ;  /* 0x0000001aff2e7899 */ /* 0x000fc4000801160b */
[----:B------:R-:W-:Y:S02]  /*1b70*/  USHF.R.U32.HI UR40, URZ, 0x1a, UR9 ;  /* 0x0000001aff287899 */ /* 0x000fe40008011609 */
[----:B------:R-:W-:Y:S02]  /*1b80*/  USHF.R.U32.HI UR36, URZ, 0x1a, UR7 ;  /* 0x0000001aff247899 */ /* 0x000fe40008011607 */
[----:B------:R-:W-:Y:S02]  /*1b90*/  USEL UR34, UR34, 0x8a00480, !UP5 ;  /* 0x08a0048022227887 */ /* 0x000fe4000e800000 */
[----:B------:R-:W-:Y:S02]  /*1ba0*/  ULOP3.LUT UR18, UR18, 0x60000000, URZ, 0xc0, !UPT ;  /* 0x6000000012127892 */ /* 0x000fe4000f8ec0ff */
[----:B------:R-:W-:Y:S02]  /*1bb0*/  ULOP3.LUT UR17, UR17, 0x60000000, URZ, 0xc0, !UPT ;  /* 0x6000000011117892 */ /* 0x000fe4000f8ec0ff */
[----:B------:R-:W-:-:S02]  /*1bc0*/  ULOP3.LUT UR16, UR16, 0x60000000, URZ, 0xc0, !UPT ;  /* 0x6000000010107892 */ /* 0x000fc4000f8ec0ff */
[----:B------:R-:W-:Y:S02]  /*1bd0*/  USHF.R.U32.HI UR35, URZ, 0x1a, UR5 ;  /* 0x0000001aff237899 */ /* 0x000fe40008011605 */
[----:B------:R-:W-:Y:S02]  /*1be0*/  ULOP3.LUT UR13, UR13, 0x60000000, URZ, 0xc0, !UPT ;  /* 0x600000000d0d7892 */ /* 0x000fe4000f8ec0ff */
[----:B------:R-:W-:Y:S02]  /*1bf0*/  USHF.R.U32.HI UR19, URZ, 0x4, UR19 ;  /* 0x00000004ff137899 */ /* 0x000fe40008011613 */
[----:B------:R-:W-:Y:S02]  /*1c00*/  USHF.R.U32.HI UR20, URZ, 0x4, UR20 ;  /* 0x00000004ff147899 */ /* 0x000fe40008011614 */
[----:B------:R-:W-:Y:S02]  /*1c10*/  USHF.R.U32.HI UR21, URZ, 0x4, UR21 ;  /* 0x00000004ff157899 */ /* 0x000fe40008011615 */
[----:B------:R-:W-:-:S02]  /*1c20*/  USHF.R.U32.HI UR22, URZ, 0x4, UR22 ;  /* 0x00000004ff167899 */ /* 0x000fc40008011616 */
[----:B------:R-:W-:Y:S02]  /*1c30*/  UIADD3 UR34, UPT, UPT, UR23, UR34, URZ ;  /* 0x0000002217227290 */ /* 0x000fe4000fffe0ff */
[----:B------:R-:W-:Y:S02]  /*1c40*/  ULOP3.LUT UR46, UR18, 0x30, UR46, 0xf8, !UPT ;  /* 0x00000030122e7892 */ /* 0x000fe4000f8ef82e */
[----:B------:R-:W-:Y:S02]  /*1c50*/  ULOP3.LUT UR40, UR17, 0x30, UR40, 0xf8, !UPT ;  /* 0x0000003011287892 */ /* 0x000fe4000f8ef828 */
[----:B------:R-:W-:Y:S02]  /*1c60*/  ULOP3.LUT UR36, UR16, 0x30, UR36, 0xf8, !UPT ;  /* 0x0000003010247892 */ /* 0x000fe4000f8ef824 */
[----:B------:R-:W-:Y:S02]  /*1c70*/  ULOP3.LUT UR35, UR13, 0x30, UR35, 0xf8, !UPT ;  /* 0x000000300d237892 */ /* 0x000fe4000f8ef823 */
[----:B------:R-:W-:-:S02]  /*1c80*/  ULOP3.LUT UR19, UR19, 0x3fc0, URZ, 0xc0, !UPT ;  /* 0x00003fc013137892 */ /* 0x000fc4000f8ec0ff */
[----:B------:R-:W-:Y:S02]  /*1c90*/  ULOP3.LUT UR20, UR20, 0x3fc0, URZ, 0xc0, !UPT ;  /* 0x00003fc014147892 */ /* 0x000fe4000f8ec0ff */
[----:B------:R-:W-:Y:S02]  /*1ca0*/  ULOP3.LUT UR21, UR21, 0x3fc0, URZ, 0xc0, !UPT ;  /* 0x00003fc015157892 */ /* 0x000fe4000f8ec0ff */
[----:B------:R-:W-:Y:S02]  /*1cb0*/  ULOP3.LUT UR22, UR22, 0x3fc0, URZ, 0xc0, !UPT ;  /* 0x00003fc016167892 */ /* 0x000fe4000f8ec0ff */
[----:B------:R-:W-:Y:S02]  /*1cc0*/  ULOP3.LUT UR47, UR46, UR34, URZ, 0xfc, !UPT ;  /* 0x000000222e2f7292 */ /* 0x000fe4000f8efcff */
[----:B------:R-:W-:Y:S02]  /*1cd0*/  ULOP3.LUT UR41, UR40, UR34, URZ, 0xfc, !UPT ;  /* 0x0000002228297292 */ /* 0x000fe4000f8efcff */
[----:B------:R-:W-:-:S02]  /*1ce0*/  ULOP3.LUT UR37, UR36, UR34, URZ, 0xfc, !UPT ;  /* 0x0000002224257292 */ /* 0x000fc4000f8efcff */
[----:B------:R-:W-:Y:S02]  /*1cf0*/  ULOP3.LUT UR35, UR35, UR34, URZ, 0xfc, !UPT ;  /* 0x0000002223237292 */ /* 0x000fe4000f8efcff */
[----:B------:R-:W-:Y:S02]  /*1d00*/  ULOP3.LUT UR19, UR19, 0x10000, URZ, 0xfc, !UPT ;  /* 0x0001000013137892 */ /* 0x000fe4000f8efcff */
[----:B------:R-:W-:Y:S02]  /*1d10*/  ULOP3.LUT UR20, UR20, 0x10000, URZ, 0xfc, !UPT ;  /* 0x0001000014147892 */ /* 0x000fe4000f8efcff */
[----:B------:R-:W-:Y:S02]  /*1d20*/  ULOP3.LUT UR21, UR21, 0x10000, URZ, 0xfc, !UPT ;  /* 0x0001000015157892 */ /* 0x000fe4000f8efcff */
[----:B------:R-:W-:Y:S01]  /*1d30*/  ULOP3.LUT UR22, UR22, 0x10000, URZ, 0xfc, !UPT ;  /* 0x0001000016167892 */ /* 0x000fe2000f8efcff */
[----:B------:R-:W-:Y:S01]  /*1d40*/  UMOV UR31, URZ ;  /* 0x000000ff001f7c82 */ /* 0x000fe20008000000 */
[----:B------:R-:W-:Y:S01]  /*1d50*/  UMOV UR30, URZ ;  /* 0x000000ff001e7c82 */ /* 0x000fe20008000000 */
[----:B------:R-:W-:Y:S01]  /*1d60*/  UMOV UR29, URZ ;  /* 0x000000ff001d7c82 */ /* 0x000fe20008000000 */
[----:B------:R-:W-:Y:S01]  /*1d70*/  UMOV UR46, URZ ;  /* 0x000000ff002e7c82 */ /* 0x000fe20008000000 */
[----:B------:R-:W-:Y:S01]  /*1d80*/  UMOV UR40, URZ ;  /* 0x000000ff00287c82 */ /* 0x000fe20008000000 */
[----:B------:R-:W-:Y:S01]  /*1d90*/  UMOV UR36, URZ ;  /* 0x000000ff00247c82 */ /* 0x000fe20008000000 */
[----:B------:R-:W-:-:S05]  /*1da0*/  UMOV UR34, URZ ;  /* 0x000000ff00227c82 */ /* 0x000fca0008000000 */
.L_x_31:
[----:B------:R-:W-:Y:S01]  /*1db0*/  USHF.L.U32 UR13, UR30, 0x1f, URZ ;  /* 0x0000001f1e0d7899 */ /* 0x000fe200080006ff */
[----:B------:R-:W-:Y:S01]  /*1dc0*/  SHF.L.U32 R2, R6, 0x1f, RZ ;  /* 0x0000001f06027819 */ /* 0x000fe200000006ff */
[----:B------:R-:W-:Y:S02]  /*1dd0*/  ULEA UR16, UR29, UR12, 0x3 ;  /* 0x0000000c1d107291 */ /* 0x000fe4000f8e18ff */
[----:B------:R-:W-:Y:S02]  /*1de0*/  ULEA UR18, UR31, UR12, 0x3 ;  /* 0x0000000c1f127291 */ /* 0x000fe4000f8e18ff */
[----:B------:R-:W-:Y:S01]  /*1df0*/  MOV R0, UR13 ;  /* 0x0000000d00007c02 */ /* 0x000fe20008000f00 */
[----:B------:R-:W-:Y:S02]  /*1e00*/  ULEA UR17, UR31, UR32, 0x7 ;  /* 0x000000201f117291 */ /* 0x000fe4000f8e38ff */
[----:B------:R-:W-:Y:S02]  /*1e10*/  UPLOP3.LUT UP2, UPT, UPT, UPT, UPT, 0x40, 0x4 ;  /* 0x000000000004789c */ /* 0x000fe40003f4e870 */
[----:B------:R3:W4:Y:S02]  /*1e20*/  SYNCS.PHASECHK.TRANS64.TRYWAIT P1, [UR16], R0 ;  /* 0x00000000ff0075a7 */ /* 0x0007240008021110 */
[----:B------:R-:W5:Y:S02]  /*1e30*/  SYNCS.PHASECHK.TRANS64.TRYWAIT P0, [UR18+0x60], R2 ;  /* 0x00006002ff0075a7 */ /* 0x000f640008001112 */
[----:B---345:R-:W-:Y:S05]  /*1e40*/  @P0 BRA `(.L_x_25) ;  /* 0x0000000000080947 */ /* 0x038fea0003800000 */
[----:B------:R-:W3:Y:S02]  /*1e50*/  SYNCS.PHASECHK.TRANS64.TRYWAIT P0, [UR18+0x60], R2 ;  /* 0x00006002ff0075a7 */ /* 0x000ee40008001112 */
[----:B---3--:R-:W-:Y:S05]  /*1e60*/  @!P0 BRA `(.L_x_26) ;  /* 0x0000003400048947 */ /* 0x008fea0003800000 */
.L_x_25:
[----:B------:R-:W-:-:S05]  /*1e70*/  UMOV UR27, URZ ;  /* 0x000000ff001b7c82 */ /* 0x000fca0008000000 */
.L_x_29:
[----:B------:R-:W-:Y:S02]  /*1e80*/  USHF.L.U32 UR28, UR29, 0xa, URZ ;  /* 0x0000000a1d1c7899 */ /* 0x000fe400080006ff */
[----:B------:R-:W-:Y:S02]  /*1e90*/  UIADD3 UR23, UPT, UPT, UR29, 0x1, URZ ;  /* 0x000000011d177890 */ /* 0x000fe4000fffe0ff */
[----:B------:R-:W-:Y:S02]  /*1ea0*/  UISETP.GT.U32.AND UP0, UPT, UR27, 0xe, UPT ;  /* 0x0000000e1b00788c */ /* 0x000fe4000bf04070 */
[----:B------:R-:W-:Y:S02]  /*1eb0*/  UIADD3 UR16, UPT, UPT, UR28, 0x6, URZ ;  /* 0x000000061c107890 */ /* 0x000fe4000fffe0ff */
[----:B----4-:R-:W-:Y:S02]  /*1ec0*/  ULEA UR66, UR29, UR20, 0x7 ;  /* 0x000000141d427291 */ /* 0x010fe4000f8e38ff */
[----:B------:R-:W-:Y:S01]  /*1ed0*/  ULEA UR58, UR29, UR19, 0x7 ;  /* 0x000000131d3a7291 */ /* 0x000fe2000f8e38ff */
[----:B------:R-:W-:Y:S01]  /*1ee0*/  PLOP3.LUT P0, PT, PT, PT, UP0, 0x80, 0x8 ;  /* 0x000000000008781c */ /* 0x000fe20003f0f008 */
[----:B------:R-:W-:Y:S02]  /*1ef0*/  ULEA UR13, UR29, UR12, 0x3 ;  /* 0x0000000c1d0d7291 */ /* 0x000fe4000f8e18ff */
[----:B------:R-:W-:Y:S02]  /*1f00*/  UISETP.NE.AND UP1, UPT, UR23, 0x5, UPT ;  /* 0x000000051700788c */ /* 0x000fe4000bf25270 */
[----:B------:R-:W-:Y:S02]  /*1f10*/  UIADD3 UR50, UPT, UPT, UR28, UR22, URZ ;  /* 0x000000161c327290 */ /* 0x000fe4000fffe0ff */
[----:B------:R-:W-:Y:S02]  /*1f20*/  UIADD3 UR48, UPT, UPT, UR28, UR21, URZ ;  /* 0x000000151c307290 */ /* 0x000fe4000fffe0ff */
[----:B------:R-:W-:Y:S02]  /*1f30*/  UIADD3 UR44, UPT, UPT, UR22, 0x2, UR28 ;  /* 0x00000002162c7890 */ /* 0x000fe4000fffe01c */
[----:B------:R-:W-:Y:S02]  /*1f40*/  UIADD3 UR42, UPT, UPT, UR21, 0x2, UR28 ;  /* 0x00000002152a7890 */ /* 0x000fe4000fffe01c */
[----:B------:R-:W-:Y:S02]  /*1f50*/  UIADD3 UR38, UPT, UPT, UR22, 0x4, UR28 ;  /* 0x0000000416267890 */ /* 0x000fe4000fffe01c */
[----:B------:R-:W-:Y:S02]  /*1f60*/  UIADD3 UR26, UPT, UPT, UR16, UR22, URZ ;  /* 0x00000016101a7290 */ /* 0x000fe4000fffe0ff */
[----:B------:R-:W-:Y:S02]  /*1f70*/  UIADD3 UR64, UPT, UPT, UR66, 0x20, URZ ;  /* 0x0000002042407890 */ /* 0x000fe4000fffe0ff */
[----:B------:R-:W-:Y:S02]  /*1f80*/  UIADD3 UR62, UPT, UPT, UR66, 0x40, URZ ;  /* 0x00000040423e7890 */ /* 0x000fe4000fffe0ff */
[----:B------:R-:W-:Y:S02]  /*1f90*/  UIADD3 UR60, UPT, UPT, UR66, 0x60, URZ ;  /* 0x00000060423c7890 */ /* 0x000fe4000fffe0ff */
[----:B------:R-:W-:Y:S02]  /*1fa0*/  UIADD3 UR56, UPT, UPT, UR58, 0x20, URZ ;  /* 0x000000203a387890 */ /* 0x000fe4000fffe0ff */
[----:B------:R-:W-:Y:S02]  /*1fb0*/  UIADD3 UR54, UPT, UPT, UR58, 0x40, URZ ;  /* 0x000000403a367890 */ /* 0x000fe4000fffe0ff */
[----:B------:R-:W-:Y:S02]  /*1fc0*/  UIADD3 UR52, UPT, UPT, UR58, 0x60, URZ ;  /* 0x000000603a347890 */ /* 0x000fe4000fffe0ff */
[----:B------:R-:W-:Y:S02]  /*1fd0*/  UIADD3 UR28, UPT, UPT, UR21, 0x4, UR28 ;  /* 0x00000004151c7890 */ /* 0x000fe4000fffe01c */
[----:B------:R-:W-:Y:S02]  /*1fe0*/  UIADD3 UR25, UPT, UPT, UR13, 0x28, URZ ;  /* 0x000000280d197890 */ /* 0x000fe4000fffe0ff */
[----:B------:R-:W-:Y:S02]  /*1ff0*/  USEL UR24, URZ, 0x1, UP1 ;  /* 0x00000001ff187887 */ /* 0x000fe40008800000 */
[----:B------:R-:W-:Y:S02]  /*2000*/  UIADD3 UR16, UPT, UPT, UR16, UR21, URZ ;  /* 0x0000001510107290 */ /* 0x000fe4000fffe0ff */
[----:B------:R-:W-:Y:S01]  /*2010*/  USEL UR29, UR23, URZ, UP1 ;  /* 0x000000ff171d7287 */ /* 0x000fe20008800000 */
[----:B------:R-:W-:Y:S01]  /*2020*/  UMOV UR67, 0x4008 ;  /* 0x0000400800437882 */ /* 0x000fe20000000000 */
        /* <DEDUP_REMOVED lines=12> */
[----:B---3--:R-:W-:Y:S05]  /*20f0*/  @P1 BRA `(.L_x_27) ;  /* 0x0000000000101947 */ /* 0x008fea0003800000 */
[----:B------:R-:W-:Y:S06]  /*2100*/  USHF.L.U32 UR23, UR30, 0x1f, URZ ;  /* 0x0000001f1e177899 */ /* 0x000fec00080006ff */
[----:B---3--:R-:W-:Y:S04]  /*2110*/  MOV R0, UR23 ;  /* 0x0000001700007c02 */ /* 0x008fe80008000f00 */
[----:B------:R-:W3:Y:S02]  /*2120*/  SYNCS.PHASECHK.TRANS64.TRYWAIT P1, [UR13], R0 ;  /* 0x00000000ff0075a7 */ /* 0x000ee4000802110d */
[----:B---3--:R-:W-:Y:S05]  /*2130*/  @!P1 BRA `(.L_x_28) ;  /* 0x00000030006c9947 */ /* 0x008fea0003800000 */
.L_x_27:
[----:B------:R-:W-:Y:S01]  /*2140*/  ULOP3.LUT UR30, UR30, UR24, URZ, 0x3c, !UPT ;  /* 0x000000181e1e7292 */ /* 0x000fe2000f8e3cff */
[----:B------:R4:W-:Y:S01]  /*2150*/  UTCCP.T.S.4x32dp128bit tmem[UR32+0x100], gdesc[UR66] ;  /* 0x00010042200079e7 */ /* 0x0009e20009100000 */
[----:B------:R-:W-:Y:S01]  /*2160*/  UIADD3 UR27, UPT, UPT, UR27, 0x1, URZ ;  /* 0x000000011b1b7890 */ /* 0x000fe2000fffe0ff */
[----:B------:R-:W-:Y:S01]  /*2170*/  PLOP3.LUT P1, PT, PT, PT, PT, 0x80, 0x8 ;  /* 0x000000000008781c */ /* 0x000fe20003f2f070 */
[----:B------:R4:W-:Y:S01]  /*2180*/  UTCCP.T.S.4x32dp128bit tmem[UR32+0x104], gdesc[UR64] ;  /* 0x00010440200079e7 */ /* 0x0009e20009100000 */
[----:B------:R4:W-:Y:S01]  /*2190*/  UTCCP.T.S.4x32dp128bit tmem[UR32+0x108], gdesc[UR62] ;  /* 0x0001083e200079e7 */ /* 0x0009e20009100000 */
[----:B------:R-:W-:Y:S01]  /*21a0*/  UMOV UR72, UR16 ;  /* 0x0000001000487c82 */ /* 0x000fe20008000000 */
[----:B------:R-:W-:Y:S01]  /*21b0*/  @!UP0 USHF.L.U32 UR13, UR30, 0x1f, URZ ;  /* 0x0000001f1e0d8899 */ /* 0x000fe200080006ff */
[----:B------:R4:W-:Y:S01]  /*21c0*/  UTCCP.T.S.4x32dp128bit tmem[UR32+0x10c], gdesc[UR60] ;  /* 0x00010c3c200079e7 */ /* 0x0009e20009100000 */
[----:B------:R-:W-:Y:S01]  /*21d0*/  @!UP0 ULEA UR16, UR29, UR12, 0x3 ;  /* 0x0000000c1d108291 */ /* 0x000fe2000f8e18ff */
[----:B------:R4:W-:Y:S01]  /*21e0*/  UTCCP.T.S.4x32dp128bit tmem[UR32+0x110], gdesc[UR58] ;  /* 0x0001103a200079e7 */ /* 0x0009e20009100000 */
[----:B------:R4:W-:Y:S01]  /*21f0*/  UTCCP.T.S.4x32dp128bit tmem[UR32+0x114], gdesc[UR56] ;  /* 0x00011438200079e7 */ /* 0x0009e20009100000 */
[----:B------:R4:W-:Y:S01]  /*2200*/  UTCCP.T.S.4x32dp128bit tmem[UR32+0x118], gdesc[UR54] ;  /* 0x00011836200079e7 */ /* 0x0009e20009100000 */
[----:B------:R4:W-:Y:S01]  /*2210*/  UTCCP.T.S.4x32dp128bit tmem[UR32+0x11c], gdesc[UR52] ;  /* 0x00011c34200079e7 */ /* 0x0009e20009100000 */
[----:B------:R4:W-:Y:S01]  /*2220*/  UTCOMMA.4X gdesc[UR48], gdesc[UR50], tmem[UR17], tmem[UR46], idesc[UR47], tmem[UR10], UP2 ;  /* 0x800a2e32300075ea */ /* 0x0009e20009000011 */
[----:B------:R-:W-:Y:S01]  /*2230*/  UMOV UR68, UR28 ;  /* 0x0000001c00447c82 */ /* 0x000fe20008000000 */
[----:B------:R-:W-:Y:S01]  /*2240*/  UMOV UR69, 0x40004040 ;  /* 0x4000404000457882 */ /* 0x000fe20000000000 */
[----:B---3--:R-:W-:Y:S01]  /*2250*/  MOV R0, UR13 ;  /* 0x0000000d00007c02 */ /* 0x008fe20008000f00 */
[----:B------:R4:W-:Y:S01]  /*2260*/  UTCOMMA.4X gdesc[UR42], gdesc[UR44], tmem[UR17], tmem[UR40], idesc[UR41], tmem[UR8], UPT ;  /* 0x8008282c2a0075ea */ /* 0x0009e2000b800011 */
[----:B------:R-:W-:Y:S01]  /*2270*/  UMOV UR70, UR26 ;  /* 0x0000001a00467c82 */ /* 0x000fe20008000000 */
[----:B------:R-:W-:Y:S01]  /*2280*/  UMOV UR71, 0x40004040 ;  /* 0x4000404000477882 */ /* 0x000fe20000000000 */
[----:B------:R-:W-:Y:S01]  /*2290*/  UMOV UR73, 0x40004040 ;  /* 0x4000404000497882 */ /* 0x000fe20000000000 */
[----:B------:R4:W-:Y:S01]  /*22a0*/  UTCOMMA.4X gdesc[UR68], gdesc[UR38], tmem[UR17], tmem[UR36], idesc[UR37], tmem[UR6], UPT ;  /* 0x80062426440075ea */ /* 0x0009e2000b800011 */
[----:B------:R4:W-:Y:S01]  /*22b0*/  UTCOMMA.4X gdesc[UR72], gdesc[UR70], tmem[UR17], tmem[UR34], idesc[UR35], tmem[UR4], UPT ;  /* 0x80042246480075ea */ /* 0x0009e2000b800011 */
[----:B------:R4:W-:Y:S01]  /*22c0*/  UTCBAR [UR25], URZ ;  /* 0x000000ff190073e9 */ /* 0x0009e200080000ff */
[----:B------:R4:W3:Y:S01]  /*22d0*/  @!P0 SYNCS.PHASECHK.TRANS64.TRYWAIT P1, [UR16], R0 ;  /* 0x00000000ff0085a7 */ /* 0x0008e20008021110 */
[----:B------:R-:W-:Y:S02]  /*22e0*/  UISETP.NE.AND UP0, UPT, UR27, 0x10, UPT ;  /* 0x000000101b00788c */ /* 0x000fe4000bf05270 */
[----:B------:R-:W-:Y:S07]  /*22f0*/  UPLOP3.LUT UP2, UPT, UPT, UPT, UPT, 0x80, 0x8 ;  /* 0x000000000008789c */ /* 0x000fee0003f4f070 */
[----:B------:R-:W-:Y:S05]  /*2300*/  BRA.U UP0, `(.L_x_29) ;  /* 0xfffffff900dc7547 */ /* 0x000fea000b83ffff */
[----:B------:R-:W-:Y:S01]  /*2310*/  UIADD3 UR31, UPT, UPT, UR31, 0x1, URZ ;  /* 0x000000011f1f7890 */ /* 0x000fe2000fffe0ff */
[----:B----4-:R-:W-:Y:S01]  /*2320*/  LEA R0, R5, UR12, 0x3 ;  /* 0x0000000c05007c11 */ /* 0x010fe2000f8e18ff */
[----:B------:R-:W-:Y:S01]  /*2330*/  UIADD3 UR18, UPT, UPT, UR18, 0x50, URZ ;  /* 0x0000005012127890 */ /* 0x000fe2000fffe0ff */
[----:B------:R-:W-:Y:S01]  /*2340*/  IMAD.U32 R3, R4, -0x80000000, RZ ;  /* 0x8000000004037824 */ /* 0x000fe200078e00ff */
[----:B------:R-:W-:-:S04]  /*2350*/  UISETP.NE.AND UP0, UPT, UR31, 0x2, UPT ;  /* 0x000000021f00788c */ /* 0x000fc8000bf05270 */
[----:B------:R-:W-:Y:S02]  /*2360*/  USEL UR13, URZ, 0x1, UP0 ;  /* 0x00000001ff0d7887 */ /* 0x000fe40008000000 */
[----:B------:R-:W-:Y:S01]  /*2370*/  USEL UR31, UR31, URZ, UP0 ;  /* 0x000000ff1f1f7287 */ /* 0x000fe20008000000 */
[----:B------:R4:W-:Y:S03]  /*2380*/  UTCBAR [UR18], URZ ;  /* 0x000000ff120073e9 */ /* 0x0009e600080000ff */
[----:B------:R-:W-:Y:S01]  /*2390*/  ULEA UR16, UR31, UR12, 0x3 ;  /* 0x0000000c1f107291 */ /* 0x000fe2000f8e18ff */
[----:B------:R-:W-:-:S05]  /*23a0*/  LOP3.LUT R6, R6, UR13, RZ, 0x3c, !PT ;  /* 0x0000000d06067c12 */ /* 0x000fca000f8e3cff */
[----:B------:R-:W-:-:S04]  /*23b0*/  IMAD.U32 R2, R6, -0x80000000, RZ ;  /* 0x8000000006027824 */ /* 0x000fc800078e00ff */
[----:B------:R4:W-:Y:S01]  /*23c0*/  SYNCS.PHASECHK.TRANS64.TRYWAIT PT, [UR16+0x60], R2 ;  /* 0x00006002ff0075a7 */ /* 0x0009e200080e1110 */
[----:B------:R-:W5:Y:S02]  /*23d0*/  SYNCS.PHASECHK.TRANS64.TRYWAIT P0, [R0+URZ+0x70], R3 ;  /* 0x00007003000075a7 */ /* 0x000f6400080011ff */
[----:B----45:R-:W-:Y:S05]  /*23e0*/  @!P0 BRA `(.L_x_30) ;  /* 0x0000002c00e08947 */ /* 0x030fea0003800000 */
.L_x_73:
[C---:B------:R-:W-:Y:S01]  /*23f0*/  LEA R2, R5.reuse, UR12, 0x4 ;  /* 0x0000000c05027c11 */ /* 0x040fe2000f8e20ff */
[----:B------:R-:W-:Y:S02]  /*2400*/  VIADD R5, R5, 0x1 ;  /* 0x0000000105057836 */ /* 0x000fe40000000000 */
[----:B----4-:R-:W-:-:S03]  /*2410*/  IMAD.MOV.U32 R3, RZ, RZ, 0x1 ;  /* 0x00000001ff037424 */ /* 0x010fc600078e00ff */
[----:B------:R-:W4:Y:S01]  /*2420*/  LDS R2, [R2+0x31c1c] ;  /* 0x031c1c0002027984 */ /* 0x000f220000000800 */
[C---:B---3--:R-:W-:Y:S01]  /*2430*/  ISETP.NE.AND P1, PT, R5.reuse, 0x2, PT ;  /* 0x000000020500780c */ /* 0x048fe20003f25270 */
[----:B------:R3:W-:Y:S06]  /*2440*/  MEMBAR.ALL.CTA ;  /* 0x0000000000007992 */ /* 0x0007ec0000008000 */
[----:B---3--:R-:W3:Y:S01]  /*2450*/  FENCE.VIEW.ASYNC.S ;  /* 0x00000000000073c6 */ /* 0x008ee20000000000 */
[----:B------:R-:W-:Y:S01]  /*2460*/  SEL R5, R5, RZ, P1 ;  /* 0x000000ff05057207 */ /* 0x000fe20000800000 */
[----:B---3--:R3:W-:Y:S01]  /*2470*/  SYNCS.ARRIVE.TRANS64.ART0 RZ, [R0+URZ+0x80], R3 ;  /* 0x0000800300ff79a7 */ /* 0x0087e200085000ff */
[----:B----4-:R-:W-:-:S02]  /*2480*/  ISETP.NE.AND P0, PT, R2, 0x1, PT ;  /* 0x000000010200780c */ /* 0x010fc40003f05270 */
[----:B---3--:R-:W-:-:S04]  /*2490*/  SEL R3, RZ, 0x1, P1 ;  /* 0x00000001ff037807 */ /* 0x008fc80000800000 */
[----:B------:R-:W-:-:S07]  /*24a0*/  LOP3.LUT R4, R4, R3, RZ, 0x3c, !PT ;  /* 0x0000000304047212 */ /* 0x000fce00078e3cff */
[----:B------:R-:W-:Y:S05]  /*24b0*/  @!P0 BRA `(.L_x_31) ;  /* 0xfffffff8003c8947 */ /* 0x000fea000383ffff */
[----:B------:R-:W-:-:S06]  /*24c0*/  UIADD3 UR31, UPT, UPT, UR31, 0x1, URZ ;  /* 0x000000011f1f7890 */ /* 0x000fcc000fffe0ff */
[----:B------:R-:W-:Y:S02]  /*24d0*/  MOV R0, UR31 ;  /* 0x0000001f00007c02 */ /* 0x000fe40008000f00 */
.L_x_24:
[----:B------:R-:W3:Y:S02]  /*24e0*/  S2UR UR4, SR_CgaCtaId ;  /* 0x00000000000479c3 */ /* 0x000ee40000008800 */
[----:B---3--:R-:W-:-:S04]  /*24f0*/  ULOP3.LUT UR4, UR4, 0x1, URZ, 0xc0, !UPT ;  /* 0x0000000104047892 */ /* 0x008fc8000f8ec0ff */
[----:B------:R-:W-:-:S09]  /*2500*/  UISETP.NE.U32.AND UP0, UPT, UR4, 0x1, UPT ;  /* 0x000000010400788c */ /* 0x000fd2000bf05070 */
[----:B------:R-:W-:Y:S05]  /*2510*/  BRA.U !UP0, `(.L_x_22) ;  /* 0x0000000108207547 */ /* 0x000fea000b800000 */
[----:B------:R-:W-:-:S04]  /*2520*/  ISETP.NE.AND P0, PT, R0, 0x2, PT ;  /* 0x000000020000780c */ /* 0x000fc80003f05270 */
[----:B------:R-:W-:Y:S02]  /*2530*/  SEL R3, RZ, 0x1, P0 ;  /* 0x00000001ff037807 */ /* 0x000fe40000000000 */
[----:B------:R-:W-:Y:S02]  /*2540*/  SEL R0, R0, RZ, P0 ;  /* 0x000000ff00007207 */ /* 0x000fe40000000000 */
[----:B------:R-:W-:Y:S02]  /*2550*/  LOP3.LUT R3, R6, R3, RZ, 0x3c, !PT ;  /* 0x0000000306037212 */ /* 0x000fe400078e3cff */
[----:B------:R-:W-:-:S03]  /*2560*/  LEA R0, R0, UR12, 0x3 ;  /* 0x0000000c00007c11 */ /* 0x000fc6000f8e18ff */
[----:B------:R-:W-:-:S04]  /*2570*/  IMAD.U32 R2, R3, -0x80000000, RZ ;  /* 0x8000000003027824 */ /* 0x000fc800078e00ff */
[----:B------:R-:W3:Y:S02]  /*2580*/  SYNCS.PHASECHK.TRANS64.TRYWAIT P0, [R0+URZ+0x60], R2 ;  /* 0x00006002000075a7 */ /* 0x000ee400080011ff */
[----:B---3--:R-:W-:Y:S05]  /*2590*/  @!P0 BRA `(.L_x_32) ;  /* 0x0000002c008c8947 */ /* 0x008fea0003800000 */
.L_x_22:
[----:B------:R-:W-:-:S13]  /*25a0*/  ISETP.GT.AND P0, PT, R75, 0x3, PT ;  /* 0x000000034b00780c */ /* 0x000fda0003f04270 */
[----:B-1----:R-:W-:Y:S05]  /*25b0*/  @P0 EXIT ;  /* 0x000000000000094d */ /* 0x002fea0003800000 */
[----:B------:R-:W-:Y:S05]  /*25c0*/  BRA.U !UP4, `(.L_x_33) ;  /* 0x000000010cb87547 */ /* 0x000fea000b800000 */
[----:B------:R-:W1:Y:S01]  /*25d0*/  S2UR UR6, SR_CgaCtaId ;  /* 0x00000000000679c3 */ /* 0x000e620000008800 */
[----:B------:R-:W-:Y:S01]  /*25e0*/  NOP ;  /* 0x0000000000007918 */ /* 0x000fe20000000000 */
[----:B------:R-:W-:Y:S01]  /*25f0*/  UMOV UR4, 0x40 ;  /* 0x0000004000047882 */ /* 0x000fe20000000000 */
[----:B------:R-:W-:Y:S01]  /*2600*/  UMOV UR5, 0x400 ;  /* 0x0000040000057882 */ /* 0x000fe20000000000 */
[----:B-1----:R-:W-:Y:S02]  /*2610*/  ULEA UR4, UR6, UR4, 0x18 ;  /* 0x0000000406047291 */ /* 0x002fe4000f8ec0ff */
[----:B------:R-:W-:-:S07]  /*2620*/  ULEA UR5, UR6, UR5, 0x18 ;  /* 0x0000000506057291 */ /* 0x000fce000f8ec0ff */
[----:B---3--:R-:W1:Y:S02]  /*2630*/  LDS.U8 R0, [UR4] ;  /* 0x00000004ff007984 */ /* 0x008e640008000000 */
[----:B-1----:R-:W-:-:S13]  /*2640*/  ISETP.NE.AND P0, PT, R0, RZ, PT ;  /* 0x000000ff0000720c */ /* 0x002fda0003f05270 */
[----:B------:R-:W-:Y:S05]  /*2650*/  @P0 BRA `(.L_x_34) ;  /* 0x00000000007c0947 */ /* 0x000fea0003800000 */
[----:B------:R-:W-:-:S13]  /*2660*/  ELECT P0, URZ, PT ;  /* 0x0000000000ff782f */ /* 0x000fda0003800000 */
[----:B------:R-:W-:Y:S05]  /*2670*/  @!P0 BRA `(.L_x_35) ;  /* 0x0000000000848947 */ /* 0x000fea0003800000 */
[----:B------:R-:W-:Y:S01]  /*2680*/  UMOV UR4, 0x10 ;  /* 0x0000001000047882 */ /* 0x000fe20000000000 */
[----:B------:R-:W-:-:S04]  /*2690*/  IMAD.MOV.U32 R2, RZ, RZ, 0xffff ;  /* 0x0000ffffff027424 */ /* 0x000fc800078e00ff */
[----:B------:R-:W-:Y:S04]  /*26a0*/  DEPBAR.LE SB1, 0x36 ;  /* 0x00009d800000791a */ /* 0x000fe80000000000 */
[----:B------:R-:W1:Y:S02]  /*26b0*/  UTCATOMSWS.FIND_AND_SET.ALIGN UP0, UR4, UR4 ;  /* 0x00000004000475e3 */ /* 0x000e640008000800 */
[----:B-1----:R-:W-:Y:S01]  /*26c0*/  PLOP3.LUT P0, PT, PT, PT, UP0, 0x80, 0x8 ;  /* 0x000000000008781c */ /* 0x002fe20003f0f008 */
[----:B------:R-:W-:-:S03]  /*26d0*/  IMAD.U32 R5, RZ, RZ, UR4 ;  /* 0x00000004ff057e24 */ /* 0x000fc6000f8e00ff */
[----:B------:R-:W-:-:S04]  /*26e0*/  SEL R0, RZ, 0xffffffff, !P0 ;  /* 0xffffffffff007807 */ /* 0x000fc80004000000 */
[----:B------:R-:W-:Y:S01]  /*26f0*/  ISETP.NE.AND P0, PT, R0, RZ, PT ;  /* 0x000000ff0000720c */ /* 0x000fe20003f05270 */
[----:B------:R-:W-:-:S12]  /*2700*/  IMAD.MOV.U32 R0, RZ, RZ, 0x1 ;  /* 0x00000001ff007424 */ /* 0x000fd800078e00ff */
[----:B------:R-:W-:Y:S05]  /*2710*/  @P0 BRA `(.L_x_36) ;  /* 0x0000000000240947 */ /* 0x000fea0003800000 */
.L_x_37:
[----:B------:R-:W-:Y:S05]  /*2720*/  NANOSLEEP 0x64 ;  /* 0x000000640000795d */ /* 0x000fea0003800000 */
[----:B------:R-:W-:-:S05]  /*2730*/  UMOV UR4, 0x10 ;  /* 0x0000001000047882 */ /* 0x000fca0000000000 */
[----:B------:R-:W-:Y:S04]  /*2740*/  DEPBAR.LE SB1, 0x36 ;  /* 0x00009d800000791a */ /* 0x000fe80000000000 */
[----:B------:R-:W1:Y:S02]  /*2750*/  UTCATOMSWS.FIND_AND_SET.ALIGN UP0, UR4, UR4 ;  /* 0x00000004000475e3 */ /* 0x000e640008000800 */
[----:B-1----:R-:W-:Y:S01]  /*2760*/  PLOP3.LUT P0, PT, PT, PT, UP0, 0x80, 0x8 ;  /* 0x000000000008781c */ /* 0x002fe20003f0f008 */
[----:B------:R-:W-:-:S03]  /*2770*/  IMAD.U32 R5, RZ, RZ, UR4 ;  /* 0x00000004ff057e24 */ /* 0x000fc6000f8e00ff */
[----:B------:R-:W-:-:S04]  /*2780*/  SEL R3, RZ, 0xffffffff, !P0 ;  /* 0xffffffffff037807 */ /* 0x000fc80004000000 */
[----:B------:R-:W-:-:S13]  /*2790*/  ISETP.NE.AND P0, PT, R3, RZ, PT ;  /* 0x000000ff0300720c */ /* 0x000fda0003f05270 */
[----:B------:R-:W-:Y:S05]  /*27a0*/  @!P0 BRA `(.L_x_37) ;  /* 0xfffffffc00dc8947 */ /* 0x000fea000383ffff */
.L_x_36:
[C---:B------:R-:W-:Y:S01]  /*27b0*/  VIADD R3, R5.reuse, 0x10 ;  /* 0x0000001005037836 */ /* 0x040fe20000000000 */
[----:B------:R-:W-:Y:S01]  /*27c0*/  UMOV UR4, 0x50 ;  /* 0x0000005000047882 */ /* 0x000fe20000000000 */
[----:B------:R-:W-:Y:S01]  /*27d0*/  SHF.L.U32 R2, R2, R5, RZ ;  /* 0x0000000502027219 */ /* 0x000fe200000006ff */
[----:B------:R-:W-:Y:S01]  /*27e0*/  ULEA UR4, UR6, UR4, 0x18 ;  /* 0x0000000406047291 */ /* 0x000fe2000f8ec0ff */
[----:B------:R-:W-:Y:S01]  /*27f0*/  IMAD.SHL.U32 R5, R5, 0x20, RZ ;  /* 0x0000002005057824 */ /* 0x000fe200078e00ff */
[----:B------:R-:W-:-:S04]  /*2800*/  SHF.L.U32 R3, R0, R3, RZ ;  /* 0x0000000300037219 */ /* 0x000fc800000006ff */
[----:B------:R-:W-:-:S05]  /*2810*/  LOP3.LUT R2, R3, R2, RZ, 0xfc, !PT ;  /* 0x0000000203027212 */ /* 0x000fca00078efcff */
[----:B------:R1:W-:Y:S04]  /*2820*/  ATOMS.OR RZ, [UR4], R2 ;  /* 0x00000002ffff798c */ /* 0x0003e8000b000004 */
[----:B------:R1:W-:Y:S01]  /*2830*/  STS [UR5+0x98], R5 ;  /* 0x00009805ff007988 */ /* 0x0003e20008000805 */
[----:B------:R-:W-:Y:S05]  /*2840*/  BRA `(.L_x_35) ;  /* 0x0000000000107947 */ /* 0x000fea0003800000 */
.L_x_34:
[----:B------:R-:W-:Y:S02]  /*2850*/  MOV R0, 0xffffffff ;  /* 0xffffffff00007802 */ /* 0x000fe40000000f00 */
[----:B------:R-:W-:-:S03]  /*2860*/  MOV R2, 0x2890 ;  /* 0x0000289000027802 */ /* 0x000fc60000000f00 */
[----:B------:R1:W-:Y:S04]  /*2870*/  STS [UR5+0x98], R0 ;  /* 0x00009800ff007988 */ /* 0x0003e80008000805 */
[----:B-12---:R-:W-:Y:S05]  /*2880*/  CALL.REL.NOINC `($__internal_1_$__cuda_sm10x_tcgen05_guardrail_trap_phase_invalid_during_alloc) ;  /* 0x0000002c003c7944 */ /* 0x006fea0003c00000 */
.L_x_35:
[----:B------:R-:W-:Y:S05]  /*2890*/  WARPSYNC.ALL ;  /* 0x0000000000007948 */ /* 0x000fea0003800000 */
[----:B------:R-:W-:Y:S01]  /*28a0*/  NOP ;  /* 0x0000000000007918 */ /* 0x000fe20000000000 */
.L_x_33:
[----:B------:R-:W4:Y:S08]  /*28b0*/  S2UR UR4, SR_CgaCtaId ;  /* 0x00000000000479c3 */ /* 0x000f300000008800 */
[----:B------:R-:W-:Y:S06]  /*28c0*/  BAR.SYNC.DEFER_BLOCKING 0x3, 0xa0 ;  /* 0x00c2800000007b1d */ /* 0x000fec0000010000 */
[----:B------:R-:W-:-:S02]  /*28d0*/  UMOV UR5, 0x400 ;  /* 0x0000040000057882 */ /* 0x000fc40000000000 */
[----:B----4-:R-:W-:-:S06]  /*28e0*/  ULEA UR4, UR4, UR5, 0x18 ;  /* 0x0000000504047291 */ /* 0x010fcc000f8ec0ff */
[----:B---3--:R-:W-:-:S05]  /*28f0*/  MOV R3, UR4 ;  /* 0x0000000400037c02 */ /* 0x008fca0008000f00 */
[----:B------:R3:W4:Y:S01]  /*2900*/  LDS R74, [R3+0x98] ;  /* 0x00009800034a7984 */ /* 0x0007220000000800 */
[----:B------:R-:W5:Y:S02]  /*2910*/  SYNCS.PHASECHK.TRANS64.TRYWAIT P0, [R3+URZ+0x70], RZ ;  /* 0x000070ff030075a7 */ /* 0x000f6400080011ff */
[----:B---345:R-:W-:Y:S05]  /*2920*/  @!P0 BRA `(.L_x_38) ;  /* 0x0000002800c08947 */ /* 0x038fea0003800000 */
.L_x_75:
[----:B------:R-:W4:Y:S01]  /*2930*/  LDS.128 R52, [R3+0x31c10] ;  /* 0x031c100003347984 */ /* 0x000f220000000c00 */
[----:B------:R-:W-:Y:S01]  /*2940*/  HFMA2 R0, -RZ, RZ, 0, 5.9604644775390625e-08 ;  /* 0x00000001ff007431 */ /* 0x000fe200000001ff */
[----:B------:R5:W-:Y:S06]  /*2950*/  MEMBAR.ALL.CTA ;  /* 0x0000000000007992 */ /* 0x000bec0000008000 */
[----:B-----5:R-:W5:Y:S02]  /*2960*/  FENCE.VIEW.ASYNC.S ;  /* 0x00000000000073c6 */ /* 0x020f640000000000 */
[----:B-----5:R1:W-:Y:S01]  /*2970*/  SYNCS.ARRIVE.TRANS64.ART0 RZ, [R3+URZ+0x80], R0 ;  /* 0x0000800003ff79a7 */ /* 0x0203e200085000ff */
[----:B----4-:R-:W-:-:S13]  /*2980*/  ISETP.NE.AND P0, PT, R55, 0x1, PT ;  /* 0x000000013700780c */ /* 0x010fda0003f05270 */
[----:B-1----:R-:W-:Y:S05]  /*2990*/  @P0 BRA `(.L_x_39) ;  /* 0x0000002000980947 */ /* 0x002fea0003800000 */
[----:B------:R-:W-:Y:S01]  /*29a0*/  IMAD.SHL.U32 R4, R58, 0x80, RZ ;  /* 0x000000803a047824 */ /* 0x000fe200078e00ff */
[----:B------:R-:W-:Y:S01]  /*29b0*/  SHF.R.U32.HI R63, RZ, 0x5, R58 ;  /* 0x00000005ff3f7819 */ /* 0x000fe2000001163a */
[----:B------:R-:W1:Y:S01]  /*29c0*/  S2UR UR8, SR_CgaCtaId ;  /* 0x00000000000879c3 */ /* 0x000e620000008800 */
[----:B------:R-:W4:Y:S01]  /*29d0*/  S2R R56, SR_LANEID ;  /* 0x0000000000387919 */ /* 0x000f220000000000 */
[----:B------:R-:W-:Y:S01]  /*29e0*/  IMAD R73, R75, 0x4, R3 ;  /* 0x000000044b497824 */ /* 0x000fe200078e0203 */
[----:B------:R-:W-:Y:S01]  /*29f0*/  LOP3.LUT R4, R4, 0xf80, RZ, 0xc0, !PT ;  /* 0x00000f8004047812 */ /* 0x000fe200078ec0ff */
[----:B------:R-:W-:Y:S01]  /*2a00*/  IMAD.MOV.U32 R62, RZ, RZ, 0x1 ;  /* 0x00000001ff3e7424 */ /* 0x000fe200078e00ff */
[----:B------:R-:W-:Y:S01]  /*2a10*/  CS2R R60, SRZ ;  /* 0x00000000003c7805 */ /* 0x000fe2000001ff00 */
[----:B------:R-:W-:Y:S01]  /*2a20*/  IMAD.MOV.U32 R59, RZ, RZ, RZ ;  /* 0x000000ffff3b7224 */ /* 0x000fe200078e00ff */
[----:B------:R-:W-:Y:S01]  /*2a30*/  UMOV UR9, 0x400 ;  /* 0x0000040000097882 */ /* 0x000fe20000000000 */
[----:B------:R-:W-:Y:S01]  /*2a40*/  IMAD R4, R63, 0x1000, R4 ;  /* 0x000010003f047824 */ /* 0x000fe200078e0204 */
[----:B------:R-:W3:Y:S03]  /*2a50*/  LDCU.64 UR10, c[0x0][0x348] ;  /* 0x00006900ff0a77ac */ /* 0x000ee60008000a00 */
[----:B------:R-:W-:-:S04]  /*2a60*/  IMAD.IADD R4, R3, 0x1, R4 ;  /* 0x0000000103047824 */ /* 0x000fc800078e0204 */
[C---:B------:R-:W-:Y:S02]  /*2a70*/  VIADD R2, R4.reuse, 0x400 ;  /* 0x0000040004027836 */ /* 0x040fe40000000000 */
[C---:B------:R-:W-:Y:S02]  /*2a80*/  VIADD R5, R4.reuse, 0x430 ;  /* 0x0000043004057836 */ /* 0x040fe40000000000 */
[C---:B------:R-:W-:Y:S01]  /*2a90*/  VIADD R6, R4.reuse, 0x420 ;  /* 0x0000042004067836 */ /* 0x040fe20000000000 */
[----:B------:R-:W-:Y:S01]  /*2aa0*/  SHF.R.U32.HI R69, RZ, 0x3, R2 ;  /* 0x00000003ff457819 */ /* 0x000fe20000011602 */
[----:B------:R-:W-:Y:S01]  /*2ab0*/  VIADD R7, R4, 0x410 ;  /* 0x0000041004077836 */ /* 0x000fe20000000000 */
[----:B------:R-:W-:Y:S01]  /*2ac0*/  SHF.R.U32.HI R72, RZ, 0x3, R5 ;  /* 0x00000003ff487819 */ /* 0x000fe20000011605 */
[----:B-1----:R-:W-:Y:S01]  /*2ad0*/  ULEA UR7, UR8, UR9, 0x18 ;  /* 0x0000000908077291 */ /* 0x002fe2000f8ec0ff */
[----:B------:R-:W-:Y:S02]  /*2ae0*/  LOP3.LUT R69, R2, 0x70, R69, 0x78, !PT ;  /* 0x0000007002457812 */ /* 0x000fe400078e7845 */
[----:B------:R-:W-:-:S02]  /*2af0*/  LOP3.LUT R2, R58, 0x1f, RZ, 0xc0, !PT ;  /* 0x0000001f3a027812 */ /* 0x000fc400078ec0ff */
[----:B------:R-:W-:Y:S01]  /*2b00*/  LOP3.LUT R72, R5, 0x70, R72, 0x78, !PT ;  /* 0x0000007005487812 */ /* 0x000fe200078e7848 */
[----:B------:R-:W-:Y:S01]  /*2b10*/  VIADD R5, R4, 0x470 ;  /* 0x0000047004057836 */ /* 0x000fe20000000000 */
[----:B------:R-:W-:Y:S01]  /*2b20*/  SHF.R.U32.HI R71, RZ, 0x3, R6 ;  /* 0x00000003ff477819 */ /* 0x000fe20000011606 */
[C---:B------:R-:W-:Y:S01]  /*2b30*/  IMAD R2, R63.reuse, 0x20, R2 ;  /* 0x000000203f027824 */ /* 0x040fe200078e0202 */
[----:B------:R-:W-:Y:S01]  /*2b40*/  SHF.R.U32.HI R70, RZ, 0x3, R7 ;  /* 0x00000003ff467819 */ /* 0x000fe20000011607 */
[----:B------:R-:W-:Y:S01]  /*2b50*/  IMAD R63, R63, 0x200000, R74 ;  /* 0x002000003f3f7824 */ /* 0x000fe200078e024a */
[----:B------:R-:W-:Y:S01]  /*2b60*/  SHF.R.U32.HI R68, RZ, 0x3, R5 ;  /* 0x00000003ff447819 */ /* 0x000fe20000011605 */
[----:B------:R-:W-:Y:S01]  /*2b70*/  IMAD.SHL.U32 R2, R2, 0x20, RZ ;  /* 0x0000002002027824 */ /* 0x000fe200078e00ff */
[----:B------:R-:W-:Y:S01]  /*2b80*/  LOP3.LUT R71, R6, 0x70, R71, 0x78, !PT ;  /* 0x0000007006477812 */ /* 0x000fe200078e7847 */
[C---:B------:R-:W-:Y:S01]  /*2b90*/  VIADD R6, R4.reuse, 0x460 ;  /* 0x0000046004067836 */ /* 0x040fe20000000000 */
[----:B------:R-:W-:Y:S01]  /*2ba0*/  LOP3.LUT R68, R5, 0x70, R68, 0x78, !PT ;  /* 0x0000007005447812 */ /* 0x000fe200078e7844 */
[----:B------:R-:W-:Y:S01]  /*2bb0*/  VIADD R5, R4, 0x450 ;  /* 0x0000045004057836 */ /* 0x000fe20000000000 */
[----:B------:R-:W-:Y:S01]  /*2bc0*/  LOP3.LUT R2, R2, 0xffff, RZ, 0xc0, !PT ;  /* 0x0000ffff02027812 */ /* 0x000fe200078ec0ff */
[----:B------:R-:W-:Y:S01]  /*2bd0*/  VIADD R4, R4, 0x440 ;  /* 0x0000044004047836 */ /* 0x000fe20000000000 */
[----:B------:R-:W-:-:S02]  /*2be0*/  SHF.R.U32.HI R67, RZ, 0x3, R6 ;  /* 0x00000003ff437819 */ /* 0x000fc40000011606 */
[----:B------:R-:W-:Y:S02]  /*2bf0*/  SHF.R.U32.HI R64, RZ, 0x1, R2 ;  /* 0x00000001ff407819 */ /* 0x000fe40000011602 */
[----:B------:R-:W-:Y:S02]  /*2c00*/  SHF.R.U32.HI R66, RZ, 0x3, R5 ;  /* 0x00000003ff427819 */ /* 0x000fe40000011605 */
[----:B------:R-:W-:Y:S02]  /*2c10*/  LOP3.LUT R64, R64, 0xffff, RZ, 0xc0, !PT ;  /* 0x0000ffff40407812 */ /* 0x000fe400078ec0ff */
[----:B------:R-:W-:Y:S02]  /*2c20*/  SHF.R.U32.HI R65, RZ, 0x3, R4 ;  /* 0x00000003ff417819 */ /* 0x000fe40000011604 */
[----:B------:R-:W-:Y:S01]  /*2c30*/  LOP3.LUT R70, R7, 0x70, R70, 0x78, !PT ;  /* 0x0000007007467812 */ /* 0x000fe200078e7846 */
[----:B------:R-:W-:Y:S01]  /*2c40*/  IMAD.IADD R64, R3, 0x1, R64 ;  /* 0x0000000103407824 */ /* 0x000fe200078e0240 */
[----:B------:R-:W-:-:S02]  /*2c50*/  LOP3.LUT R67, R6, 0x70, R67, 0x78, !PT ;  /* 0x0000007006437812 */ /* 0x000fc400078e7843 */
[----:B------:R-:W-:Y:S02]  /*2c60*/  LOP3.LUT R66, R5, 0x70, R66, 0x78, !PT ;  /* 0x0000007005427812 */ /* 0x000fe400078e7842 */
[----:B---34-:R-:W-:-:S07]  /*2c70*/  LOP3.LUT R65, R4, 0x70, R65, 0x78, !PT ;  /* 0x0000007004417812 */ /* 0x018fce00078e7841 */
.L_x_50:
[----:B-12-4-:R-:W1:Y:S01]  /*2c80*/  LDC.64 R8, c[0x0][0x750] ;  /* 0x0001d400ff087b82 */ /* 0x016e620000000a00 */
[----:B------:R-:W-:-:S04]  /*2c90*/  SHF.L.U32 R77, R52, 0x7, RZ ;  /* 0x00000007344d7819 */ /* 0x000fc800000006ff */
[----:B------:R-:W-:-:S03]  /*2ca0*/  IADD3 R7, PT, PT, R77, R58, RZ ;  /* 0x0000003a4d077210 */ /* 0x000fc60007ffe0ff */
[----:B------:R-:W2:Y:S01]  /*2cb0*/  LDC.64 R4, c[0x0][0x758] ;  /* 0x0001d600ff047b82 */ /* 0x000ea20000000a00 */
[----:B------:R-:W-:Y:S02]  /*2cc0*/  IMAD R52, R60, 0x8, R3 ;  /* 0x000000083c347824 */ /* 0x000fe400078e0203 */
[----:B-1----:R-:W-:-:S05]  /*2cd0*/  IMAD.WIDE R8, R54, 0x4, R8 ;  /* 0x0000000436087825 */ /* 0x002fca00078e0208 */
[----:B------:R1:W5:Y:S01]  /*2ce0*/  LDG.E R76, desc[UR14][R8.64] ;  /* 0x0000000e084c7981 */ /* 0x000362000c1e1900 */
[----:B--2---:R-:W-:Y:S01]  /*2cf0*/  IMAD.WIDE R6, R7, 0x4, R4 ;  /* 0x0000000407067825 */ /* 0x004fe200078e0204 */
[----:B------:R-:W-:-:S04]  /*2d00*/  SHF.L.U32 R5, R59, 0x1f, RZ ;  /* 0x0000001f3b057819 */ /* 0x000fc800000006ff */
[----:B------:R1:W5:Y:S01]  /*2d10*/  LDG.E R55, desc[UR14][R6.64] ;  /* 0x0000000e06377981 */ /* 0x000362000c1e1900 */
[----:B------:R-:W2:Y:S01]  /*2d20*/  SYNCS.PHASECHK.TRANS64.TRYWAIT P1, [R52+URZ+0x50], R5 ;  /* 0x00005005340075a7 */ /* 0x000ea200080211ff */
[----:B------:R-:W-:Y:S01]  /*2d30*/  PLOP3.LUT P0, PT, PT, PT, PT, 0x80, 0x8 ;  /* 0x000000000008781c */ /* 0x000fe20003f0f070 */
[----:B------:R-:W-:Y:S01]  /*2d40*/  IMAD.MOV.U32 R57, RZ, RZ, R54 ;  /* 0x000000ffff397224 */ /* 0x000fe200078e0036 */
[----:B-12---:R-:W-:Y:S11]  /*2d50*/  @!P1 BRA `(.L_x_40) ;  /* 0x0000002400c89947 */ /* 0x006ff60003800000 */
.L_x_77:
[----:B------:R-:W-:Y:S01]  /*2d60*/  HFMA2 R80, -RZ, RZ, 0, 0 ;  /* 0x00000000ff507431 */ /* 0x000fe200000001ff */
[----:B------:R-:W-:Y:S01]  /*2d70*/  SHF.R.S32.HI R2, RZ, 0x1f, R54 ;  /* 0x0000001fff027819 */ /* 0x000fe20000011436 */
[----:B------:R-:W-:Y:S02]  /*2d80*/  IMAD R54, R60, 0x80, R63 ;  /* 0x000000803c367824 */ /* 0x000fe400078e023f */
[----:B------:R-:W-:-:S07]  /*2d90*/  IMAD.MOV.U32 R78, RZ, RZ, RZ ;  /* 0x000000ffff4e7224 */ /* 0x000fce00078e00ff */
.L_x_45:
[----:B------:R-:W-:Y:S01]  /*2da0*/  SHF.L.U32 R79, R80, 0x5, RZ ;  /* 0x00000005504f7819 */ /* 0x000fe200000006ff */
[----:B------:R-:W-:Y:S05]  /*2db0*/  WARPSYNC.ALL ;  /* 0x0000000000007948 */ /* 0x000fea0003800000 */
[----:B------:R-:W-:Y:S01]  /*2dc0*/  NOP ;  /* 0x0000000000007918 */ /* 0x000fe20000000000 */
[----:B------:R-:W-:Y:S02]  /*2dd0*/  IADD3 R4, PT, PT, R54, R79, RZ ;  /* 0x0000004f36047210 */ /* 0x000fe40007ffe0ff */
[----:B------:R-:W-:Y:S02]  /*2de0*/  PLOP3.LUT P2, PT, P0, PT, PT, 0x80, 0x8 ;  /* 0x000000000008781c */ /* 0x000fe4000074f070 */
[----:B------:R-:W-:-:S13]  /*2df0*/  R2UR UR4, R4 ;  /* 0x00000000040472ca */ /* 0x000fda00000e0000 */
[----:B------:R-:W2:Y:S01]  /*2e00*/  LDTM.x32 R12, tmem[UR4+0x20] ;  /* 0x00002004000c79ee */ /* 0x000ea200082c0000 */
[----:B------:R-:W-:Y:S01]  /*2e10*/  R2UR UR4, R4 ;  /* 0x00000000040472ca */ /* 0x000fe200000e0000 */
[C---:B--2--5:R-:W-:Y:S01]  /*2e20*/  FMUL R81, R76.reuse, R12 ;  /* 0x0000000c4c517220 */ /* 0x064fe20000400000 */
[C---:B------:R-:W-:Y:S01]  /*2e30*/  FMUL R82, R76.reuse, R13 ;  /* 0x0000000d4c527220 */ /* 0x040fe20000400000 */
        /* <DEDUP_REMOVED lines=23> */
[----:B-1----:R-:W1:Y:S01]  /*2fb0*/  LDTM.x32 R4, tmem[UR4] ;  /* 0x00000004000479ee */ /* 0x002e6200082c0000 */
[C---:B------:R-:W-:Y:S01]  /*2fc0*/  FMUL R106, R76.reuse, R37 ;  /* 0x000000254c6a7220 */ /* 0x040fe20000400000 */
[C---:B------:R-:W-:Y:S01]  /*2fd0*/  FMUL R107, R76.reuse, R38 ;  /* 0x000000264c6b7220 */ /* 0x040fe20000400000 */
[----:B------:R-:W-:Y:S01]  /*2fe0*/  FMUL R108, R76, R39 ;  /* 0x000000274c6c7220 */ /* 0x000fe20000400000 */
[----:B------:R-:W-:Y:S01]  /*2ff0*/  F2FP.BF16.F32.PACK_AB R39, R88, R87 ;  /* 0x000000575827723e */ /* 0x000fe200000010ff */
[----:B------:R-:W-:Y:S01]  /*3000*/  FMUL R40, R76, R40 ;  /* 0x000000284c287220 */ /* 0x000fe20000400000 */
[----:B------:R-:W-:Y:S01]  /*3010*/  F2FP.BF16.F32.PACK_AB R38, R86, R85 ;  /* 0x000000555626723e */ /* 0x000fe200000010ff */
[----:B------:R-:W-:Y:S01]  /*3020*/  FMUL R41, R76, R41 ;  /* 0x000000294c297220 */ /* 0x000fe20000400000 */
[----:B------:R-:W-:Y:S01]  /*3030*/  F2FP.BF16.F32.PACK_AB R37, R84, R83 ;  /* 0x000000535425723e */ /* 0x000fe200000010ff */
[----:B------:R-:W-:Y:S01]  /*3040*/  FMUL R42, R76, R42 ;  /* 0x0000002a4c2a7220 */ /* 0x000fe20000400000 */
[----:B------:R-:W-:Y:S01]  /*3050*/  F2FP.BF16.F32.PACK_AB R36, R82, R81 ;  /* 0x000000515224723e */ /* 0x000fe200000010ff */
[----:B------:R-:W-:Y:S01]  /*3060*/  FMUL R43, R76, R43 ;  /* 0x0000002b4c2b7220 */ /* 0x000fe20000400000 */
[----:B------:R-:W-:-:S02]  /*3070*/  F2FP.BF16.F32.PACK_AB R47, R96, R95 ;  /* 0x0000005f602f723e */ /* 0x000fc400000010ff */
[----:B------:R-:W-:Y:S01]  /*3080*/  F2FP.BF16.F32.PACK_AB R46, R94, R93 ;  /* 0x0000005d5e2e723e */ /* 0x000fe200000010ff */
[----:B------:R2:W-:Y:S01]  /*3090*/  STS.128 [R65], R36 ;  /* 0x0000002441007388 */ /* 0x0005e20000000c00 */
[----:B------:R-:W-:Y:S02]  /*30a0*/  F2FP.BF16.F32.PACK_AB R45, R92, R91 ;  /* 0x0000005b5c2d723e */ /* 0x000fe400000010ff */
[----:B------:R-:W-:Y:S02]  /*30b0*/  F2FP.BF16.F32.PACK_AB R44, R90, R89 ;  /* 0x000000595a2c723e */ /* 0x000fe400000010ff */
[----:B------:R-:W-:Y:S02]  /*30c0*/  F2FP.BF16.F32.PACK_AB R51, R104, R103 ;  /* 0x000000676833723e */ /* 0x000fe400000010ff */
[----:B------:R-:W-:Y:S01]  /*30d0*/  F2FP.BF16.F32.PACK_AB R50, R102, R101 ;  /* 0x000000656632723e */ /* 0x000fe200000010ff */
[----:B------:R3:W-:Y:S01]  /*30e0*/  STS.128 [R66], R44 ;  /* 0x0000002c42007388 */ /* 0x0007e20000000c00 */
[----:B------:R-:W-:Y:S01]  /*30f0*/  F2FP.BF16.F32.PACK_AB R49, R100, R99 ;  /* 0x000000636431723e */ /* 0x000fe200000010ff */
[----:B-1----:R-:W-:Y:S01]  /*3100*/  FMUL R109, R76, R4 ;  /* 0x000000044c6d7220 */ /* 0x002fe20000400000 */
[----:B------:R-:W-:Y:S01]  /*3110*/  F2FP.BF16.F32.PACK_AB R48, R98, R97 ;  /* 0x000000616230723e */ /* 0x000fe200000010ff */
[C---:B------:R-:W-:Y:S01]  /*3120*/  FMUL R110, R76.reuse, R5 ;  /* 0x000000054c6e7220 */ /* 0x040fe20000400000 */
[C---:B------:R-:W-:Y:S01]  /*3130*/  FMUL R111, R76.reuse, R6 ;  /* 0x000000064c6f7220 */ /* 0x040fe20000400000 */
[C---:B------:R-:W-:Y:S01]  /*3140*/  FMUL R112, R76.reuse, R7 ;  /* 0x000000074c707220 */ /* 0x040fe20000400000 */
[C---:B------:R-:W-:Y:S01]  /*3150*/  FMUL R113, R76.reuse, R8 ;  /* 0x000000084c717220 */ /* 0x040fe20000400000 */
[C---:B------:R-:W-:Y:S01]  /*3160*/  FMUL R114, R76.reuse, R9 ;  /* 0x000000094c727220 */ /* 0x040fe20000400000 */
[C---:B------:R-:W-:Y:S01]  /*3170*/  FMUL R115, R76.reuse, R10 ;  /* 0x0000000a4c737220 */ /* 0x040fe20000400000 */
[C---:B------:R-:W-:Y:S01]  /*3180*/  FMUL R116, R76.reuse, R11 ;  /* 0x0000000b4c747220 */ /* 0x040fe20000400000 */
[----:B------:R1:W-:Y:S01]  /*3190*/  STS.128 [R67], R48 ;  /* 0x0000003043007388 */ /* 0x0003e20000000c00 */
        /* <DEDUP_REMOVED lines=11> */
[C---:B--2---:R-:W-:Y:S01]  /*3250*/  FMUL R36, R76.reuse, R12 ;  /* 0x0000000c4c247220 */ /* 0x044fe20000400000 */
[C---:B------:R-:W-:Y:S01]  /*3260*/  FMUL R37, R76.reuse, R13 ;  /* 0x0000000d4c257220 */ /* 0x040fe20000400000 */
[C---:B------:R-:W-:Y:S01]  /*3270*/  FMUL R38, R76.reuse, R14 ;  /* 0x0000000e4c267220 */ /* 0x040fe20000400000 */
[C---:B------:R-:W-:Y:S01]  /*3280*/  FMUL R39, R76.reuse, R15 ;  /* 0x0000000f4c277220 */ /* 0x040fe20000400000 */
[----:B------:R-:W-:Y:S01]  /*3290*/  FMUL R35, R76, R35 ;  /* 0x000000234c237220 */ /* 0x000fe20000400000 */
[----:B------:R-:W-:-:S02]  /*32a0*/  F2FP.BF16.F32.PACK_AB R7, R116, R115 ;  /* 0x000000737407723e */ /* 0x000fc400000010ff */
[----:B------:R-:W-:Y:S01]  /*32b0*/  F2FP.BF16.F32.PACK_AB R6, R114, R113 ;  /* 0x000000717206723e */ /* 0x000fe200000010ff */
[C---:B---3--:R-:W-:Y:S01]  /*32c0*/  FMUL R44, R76.reuse, R16 ;  /* 0x000000104c2c7220 */ /* 0x048fe20000400000 */
[C---:B------:R-:W-:Y:S01]  /*32d0*/  FMUL R45, R76.reuse, R17 ;  /* 0x000000114c2d7220 */ /* 0x040fe20000400000 */
[C---:B------:R-:W-:Y:S01]  /*32e0*/  FMUL R46, R76.reuse, R18 ;  /* 0x000000124c2e7220 */ /* 0x040fe20000400000 */
[----:B------:R-:W-:Y:S01]  /*32f0*/  FMUL R47, R76, R19 ;  /* 0x000000134c2f7220 */ /* 0x000fe20000400000 */
[----:B------:R-:W-:Y:S02]  /*3300*/  F2FP.BF16.F32.PACK_AB R5, R112, R111 ;  /* 0x0000006f7005723e */ /* 0x000fe400000010ff */
[----:B------:R-:W-:Y:S02]  /*3310*/  F2FP.BF16.F32.PACK_AB R4, R110, R109 ;  /* 0x0000006d6e04723e */ /* 0x000fe400000010ff */
[----:B------:R-:W-:Y:S02]  /*3320*/  F2FP.BF16.F32.PACK_AB R11, R47, R46 ;  /* 0x0000002e2f0b723e */ /* 0x000fe400000010ff */
[----:B------:R-:W-:Y:S01]  /*3330*/  F2FP.BF16.F32.PACK_AB R10, R45, R44 ;  /* 0x0000002c2d0a723e */ /* 0x000fe200000010ff */
[C---:B-1----:R-:W-:Y:S01]  /*3340*/  FMUL R48, R76.reuse, R20 ;  /* 0x000000144c307220 */ /* 0x042fe20000400000 */
[C---:B------:R-:W-:Y:S01]  /*3350*/  FMUL R49, R76.reuse, R21 ;  /* 0x000000154c317220 */ /* 0x040fe20000400000 */
[C---:B------:R-:W-:Y:S01]  /*3360*/  FMUL R50, R76.reuse, R22 ;  /* 0x000000164c327220 */ /* 0x040fe20000400000 */
[----:B------:R-:W-:Y:S01]  /*3370*/  FMUL R51, R76, R23 ;  /* 0x000000174c337220 */ /* 0x000fe20000400000 */
[----:B------:R-:W-:-:S02]  /*3380*/  F2FP.BF16.F32.PACK_AB R23, R43, R42 ;  /* 0x0000002a2b17723e */ /* 0x000fc400000010ff */
[----:B------:R-:W-:Y:S02]  /*3390*/  F2FP.BF16.F32.PACK_AB R22, R41, R40 ;  /* 0x000000282916723e */ /* 0x000fe400000010ff */
[----:B------:R-:W-:Y:S02]  /*33a0*/  F2FP.BF16.F32.PACK_AB R21, R108, R107 ;  /* 0x0000006b6c15723e */ /* 0x000fe400000010ff */
[----:B------:R-:W-:Y:S02]  /*33b0*/  F2FP.BF16.F32.PACK_AB R20, R106, R105 ;  /* 0x000000696a14723e */ /* 0x000fe400000010ff */
[----:B------:R-:W-:Y:S02]  /*33c0*/  F2FP.BF16.F32.PACK_AB R9, R39, R38 ;  /* 0x000000262709723e */ /* 0x000fe400000010ff */
[----:B------:R-:W-:Y:S01]  /*33d0*/  F2FP.BF16.F32.PACK_AB R8, R37, R36 ;  /* 0x000000242508723e */ /* 0x000fe200000010ff */
[----:B------:R1:W-:Y:S01]  /*33e0*/  STS.128 [R68], R20 ;  /* 0x0000001444007388 */ /* 0x0003e20000000c00 */
[----:B------:R-:W-:-:S02]  /*33f0*/  F2FP.BF16.F32.PACK_AB R15, R27, R26 ;  /* 0x0000001a1b0f723e */ /* 0x000fc400000010ff */
[----:B------:R-:W-:Y:S01]  /*3400*/  F2FP.BF16.F32.PACK_AB R14, R25, R24 ;  /* 0x00000018190e723e */ /* 0x000fe200000010ff */
[----:B------:R1:W-:Y:S01]  /*3410*/  STS.128 [R69], R4 ;  /* 0x0000000445007388 */ /* 0x0003e20000000c00 */
[----:B------:R-:W-:Y:S02]  /*3420*/  F2FP.BF16.F32.PACK_AB R13, R51, R50 ;  /* 0x00000032330d723e */ /* 0x000fe400000010ff */
[----:B------:R-:W-:Y:S01]  /*3430*/  F2FP.BF16.F32.PACK_AB R12, R49, R48 ;  /* 0x00000030310c723e */ /* 0x000fe200000010ff */
[----:B------:R1:W-:Y:S01]  /*3440*/  STS.128 [R70], R8 ;  /* 0x0000000846007388 */ /* 0x0003e20000000c00 */
[----:B------:R-:W-:Y:S02]  /*3450*/  F2FP.BF16.F32.PACK_AB R19, R35, R34 ;  /* 0x000000222313723e */ /* 0x000fe400000010ff */
[----:B------:R-:W-:Y:S01]  /*3460*/  F2FP.BF16.F32.PACK_AB R18, R33, R32 ;  /* 0x000000202112723e */ /* 0x000fe200000010ff */
[----:B------:R1:W-:Y:S01]  /*3470*/  STS.128 [R71], R12 ;  /* 0x0000000c47007388 */ /* 0x0003e20000000c00 */
[----:B------:R-:W-:-:S02]  /*3480*/  F2FP.BF16.F32.PACK_AB R17, R31, R30 ;  /* 0x0000001e1f11723e */ /* 0x000fc400000010ff */
[----:B------:R-:W-:-:S05]  /*3490*/  F2FP.BF16.F32.PACK_AB R16, R29, R28 ;  /* 0x0000001c1d10723e */ /* 0x000fca00000010ff */
[----:B------:R1:W-:Y:S01]  /*34a0*/  STS.128 [R72], R16 ;  /* 0x0000001048007388 */ /* 0x0003e20000000c00 */
[----:B------:R2:W-:Y:S06]  /*34b0*/  MEMBAR.ALL.CTA ;  /* 0x0000000000007992 */ /* 0x0005ec0000008000 */
[----:B--2---:R-:W2:Y:S02]  /*34c0*/  FENCE.VIEW.ASYNC.S ;  /* 0x00000000000073c6 */ /* 0x004ea40000000000 */
[----:B--2---:R-:W-:Y:S06]  /*34d0*/  BAR.SYNC.DEFER_BLOCKING 0x2, 0x80 ;  /* 0x0082000000007b1d */ /* 0x004fec0000010000 */
[----:B------:R-:W-:Y:S05]  /*34e0*/  BRA.U !UP4, `(.L_x_41) ;  /* 0x000000010c447547 */ /* 0x000fea000b800000 */
[----:B------:R-:W-:Y:S01]  /*34f0*/  UIADD3 UR12, UP0, UPT, UR10, 0x240, URZ ;  /* 0x000002400a0c7890 */ /* 0x000fe2000ff1e0ff */
[----:B------:R-:W-:Y:S01]  /*3500*/  PLOP3.LUT P0, PT, PT, PT, PT, 0x80, 0x8 ;  /* 0x000000000008781c */ /* 0x000fe20003f0f070 */
[----:B------:R-:W-:Y:S01]  /*3510*/  IMAD R79, R53, 0x80, R79 ;  /* 0x00000080354f7824 */ /* 0x000fe200078e024f */
[----:B-1----:R-:W-:Y:S01]  /*3520*/  IADD3 R4, PT, PT, R3, 0x400, RZ ;  /* 0x0000040003047810 */ /* 0x002fe20007ffe0ff */
[----:B------:R-:W-:-:S12]  /*3530*/  UIADD3.X UR13, UPT, UPT, URZ, UR11, URZ, UP0, !UPT ;  /* 0x0000000bff0d7290 */ /* 0x000fd800087fe4ff */
.L_x_42:
[----:B------:R-:W-:Y:S02]  /*3540*/  PLOP3.LUT P1, PT, P1, P0, PT, 0xf2, 0x2f ;  /* 0x00000000002f781c */ /* 0x000fe40000f21e72 */
[----:B------:R-:W-:-:S08]  /*3550*/  @P0 R2UR P1, UR6, R77 ;  /* 0x000000004d0602ca */ /* 0x000fd00000020000 */
[----:B------:R-:W-:Y:S02]  /*3560*/  PLOP3.LUT P1, PT, P1, P0, PT, 0xf2, 0x2f ;  /* 0x00000000002f781c */ /* 0x000fe40000f21e72 */
[----:B------:R-:W-:-:S08]  /*3570*/  @P0 R2UR.OR P1, UR5, R79 ;  /* 0x000000004f0502ca */ /* 0x000fd00000120000 */
[----:B------:R-:W-:Y:S02]  /*3580*/  PLOP3.LUT P1, PT, P1, P0, PT, 0xf2, 0x2f ;  /* 0x00000000002f781c */ /* 0x000fe40000f21e72 */
[----:B------:R-:W-:-:S08]  /*3590*/  @P0 R2UR.OR P1, UR4, R4 ;  /* 0x00000000040402ca */ /* 0x000fd00000120000 */
[----:B------:R-:W-:Y:S02]  /*35a0*/  @P0 PLOP3.LUT P0, PT, P1, PT, PT, 0x80, 0x8 ;  /* 0x000000000008081c */ /* 0x000fe40000f0f070 */
[----:B------:R-:W-:-:S03]  /*35b0*/  PLOP3.LUT P1, PT, PT, PT, PT, 0x80, 0x8 ;  /* 0x000000000008781c */ /* 0x000fc60003f2f070 */
[----:B------:R1:W-:Y:S08]  /*35c0*/  UTMASTG.2D [UR4], [UR12], desc[URZ] ;  /* 0x0000ff040c0073b5 */ /* 0x0003f00008009000 */
[----:B-1----:R-:W-:Y:S05]  /*35d0*/  @P0 BRA.U.ANY `(.L_x_42) ;  /* 0xfffffffd00d80947 */ /* 0x002fea000393ffff */
[----:B------:R0:W-:Y:S01]  /*35e0*/  UTMACMDFLUSH ;  /* 0x00000000000079b7 */ /* 0x0001e20000000000 */
[----:B------:R-:W-:-:S04]  /*35f0*/  DEPBAR.LE SB0, 0x0 ;  /* 0x000080000000791a */ /* 0x000fc80000000000 */
.L_x_41:
[----:B------:R-:W-:Y:S01]  /*3600*/  FMUL R127, R109, -1.4426950216293334961 ;  /* 0xbfb8aa3b6d7f7820 */ /* 0x000fe20000400000 */
[----:B------:R-:W-:Y:S01]  /*3610*/  FMUL R126, R110, -1.4426950216293334961 ;  /* 0xbfb8aa3b6e7e7820 */ /* 0x000fe20000400000 */
[----:B------:R-:W-:Y:S01]  /*3620*/  FMUL R125, R111, -1.4426950216293334961 ;  /* 0xbfb8aa3b6f7d7820 */ /* 0x000fe20000400000 */
[----:B------:R-:W-:Y:S01]  /*3630*/  FMUL R124, R112, -1.4426950216293334961 ;  /* 0xbfb8aa3b707c7820 */ /* 0x000fe20000400000 */
[----:B-1----:R-:W-:Y:S01]  /*3640*/  FMUL R20, R47, -1.4426950216293334961 ;  /* 0xbfb8aa3b2f147820 */ /* 0x002fe20000400000 */
[----:B------:R-:W-:Y:S01]  /*3650*/  FMUL R4, R35, -1.4426950216293334961 ;  /* 0xbfb8aa3b23047820 */ /* 0x000fe20000400000 */
[----:B------:R-:W-:Y:S01]  /*3660*/  FMUL R123, R113, -1.4426950216293334961 ;  /* 0xbfb8aa3b717b7820 */ /* 0x000fe20000400000 */
[----:B------:R-:W-:Y:S01]  /*3670*/  FMUL R122, R114, -1.4426950216293334961 ;  /* 0xbfb8aa3b727a7820 */ /* 0x000fe20000400000 */
[----:B------:R-:W-:Y:S01]  /*3680*/  FMUL R8, R31, -1.4426950216293334961 ;  /* 0xbfb8aa3b1f087820 */ /* 0x000fe20000400000 */
[----:B------:R-:W1:Y:S01]  /*3690*/  MUFU.EX2 R127, R127 ;  /* 0x0000007f007f7308 */ /* 0x000e620000000800 */
[----:B------:R-:W-:Y:S01]  /*36a0*/  FMUL R121, R115, -1.4426950216293334961 ;  /* 0xbfb8aa3b73797820 */ /* 0x000fe20000400000 */
[----:B------:R-:W-:Y:S01]  /*36b0*/  FMUL R117, R38, -1.4426950216293334961 ;  /* 0xbfb8aa3b26757820 */ /* 0x000fe20000400000 */
[----:B------:R-:W-:Y:S01]  /*36c0*/  FMUL R9, R30, -1.4426950216293334961 ;  /* 0xbfb8aa3b1e097820 */ /* 0x000fe20000400000 */
[----:B------:R-:W-:Y:S01]  /*36d0*/  FMUL R7, R32, -1.4426950216293334961 ;  /* 0xbfb8aa3b20077820 */ /* 0x000fe20000400000 */
[----:B------:R-:W-:Y:S01]  /*36e0*/  FMUL R120, R116, -1.4426950216293334961 ;  /* 0xbfb8aa3b74787820 */ /* 0x000fe20000400000 */
[----:B------:R-:W-:Y:S01]  /*36f0*/  FMUL R79, R39, -1.4426950216293334961 ;  /* 0xbfb8aa3b274f7820 */ /* 0x000fe20000400000 */
[----:B------:R-:W-:Y:S01]  /*3700*/  FMUL R12, R27, -1.4426950216293334961 ;  /* 0xbfb8aa3b1b0c7820 */ /* 0x000fe20000400000 */
[----:B------:R-:W2:Y:S01]  /*3710*/  MUFU.EX2 R126, R126 ;  /* 0x0000007e007e7308 */ /* 0x000ea20000000800 */
[----:B------:R-:W-:Y:S01]  /*3720*/  FMUL R6, R33, -1.4426950216293334961 ;  /* 0xbfb8aa3b21067820 */ /* 0x000fe20000400000 */
[----:B------:R-:W-:Y:S01]  /*3730*/  FMUL R15, R24, -1.4426950216293334961 ;  /* 0xbfb8aa3b180f7820 */ /* 0x000fe20000400000 */
[----:B------:R-:W-:Y:S01]  /*3740*/  FMUL R14, R25, -1.4426950216293334961 ;  /* 0xbfb8aa3b190e7820 */ /* 0x000fe20000400000 */
[----:B------:R-:W-:Y:S01]  /*3750*/  FMUL R13, R26, -1.4426950216293334961 ;  /* 0xbfb8aa3b1a0d7820 */ /* 0x000fe20000400000 */
[----:B------:R-:W-:Y:S01]  /*3760*/  FMUL R21, R46, -1.4426950216293334961 ;  /* 0xbfb8aa3b2e157820 */ /* 0x000fe20000400000 */
[----:B------:R-:W-:Y:S01]  /*3770*/  FMUL R5, R34, -1.4426950216293334961 ;  /* 0xbfb8aa3b22057820 */ /* 0x000fe20000400000 */
[----:B------:R-:W-:Y:S01]  /*3780*/  FMUL R22, R45, -1.4426950216293334961 ;  /* 0xbfb8aa3b2d167820 */ /* 0x000fe20000400000 */
[----:B------:R-:W3:Y:S01]  /*3790*/  MUFU.EX2 R125, R125 ;  /* 0x0000007d007d7308 */ /* 0x000ee20000000800 */
[----:B------:R-:W-:Y:S01]  /*37a0*/  FMUL R23, R44, -1.4426950216293334961 ;  /* 0xbfb8aa3b2c177820 */ /* 0x000fe20000400000 */
[----:B------:R-:W-:Y:S01]  /*37b0*/  FMUL R10, R29, -1.4426950216293334961 ;  /* 0xbfb8aa3b1d0a7820 */ /* 0x000fe20000400000 */
[----:B------:R-:W-:Y:S01]  /*37c0*/  FMUL R16, R51, -1.4426950216293334961 ;  /* 0xbfb8aa3b33107820 */ /* 0x000fe20000400000 */
[----:B------:R-:W-:Y:S01]  /*37d0*/  FMUL R18, R49, -1.4426950216293334961 ;  /* 0xbfb8aa3b31127820 */ /* 0x000fe20000400000 */
[----:B------:R-:W-:Y:S01]  /*37e0*/  FMUL R19, R48, -1.4426950216293334961 ;  /* 0xbfb8aa3b30137820 */ /* 0x000fe20000400000 */
[----:B------:R-:W-:Y:S01]  /*37f0*/  FMUL R11, R28, -1.4426950216293334961 ;  /* 0xbfb8aa3b1c0b7820 */ /* 0x000fe20000400000 */
[----:B------:R-:W-:Y:S01]  /*3800*/  FMUL R17, R50, -1.4426950216293334961 ;  /* 0xbfb8aa3b32117820 */ /* 0x000fe20000400000 */
[----:B------:R-:W4:Y:S01]  /*3810*/  MUFU.EX2 R124, R124 ;  /* 0x0000007c007c7308 */ /* 0x000f220000000800 */
[----:B-1----:R-:W-:Y:S01]  /*3820*/  FADD R128, R127, 1 ;  /* 0x3f8000007f807421 */ /* 0x002fe20000000000 */
[----:B------:R-:W-:Y:S01]  /*3830*/  FMUL R118, R37, -1.4426950216293334961 ;  /* 0xbfb8aa3b25767820 */ /* 0x000fe20000400000 */
[----:B--2---:R-:W-:Y:S01]  /*3840*/  FADD R127, R126, 1 ;  /* 0x3f8000007e7f7421 */ /* 0x004fe20000000000 */
[----:B------:R-:W-:Y:S01]  /*3850*/  FMUL R119, R36, -1.4426950216293334961 ;  /* 0xbfb8aa3b24777820 */ /* 0x000fe20000400000 */
[----:B------:R-:W-:Y:S01]  /*3860*/  BAR.SYNC.DEFER_BLOCKING 0x2, 0x80 ;  /* 0x0082000000007b1d */ /* 0x000fe20000010000 */
[----:B---3--:R-:W-:-:S05]  /*3870*/  FADD R126, R125, 1 ;  /* 0x3f8000007d7e7421 */ /* 0x008fca0000000000 */
[----:B------:R-:W1:Y:S01]  /*3880*/  MUFU.EX2 R20, R20 ;  /* 0x0000001400147308 */ /* 0x000e620000000800 */
[----:B----4-:R-:W-:-:S07]  /*3890*/  FADD R125, R124, 1 ;  /* 0x3f8000007c7d7421 */ /* 0x010fce0000000000 */
[----:B------:R-:W2:Y:S08]  /*38a0*/  MUFU.EX2 R4, R4 ;  /* 0x0000000400047308 */ /* 0x000eb00000000800 */
[----:B------:R-:W3:Y:S01]  /*38b0*/  MUFU.EX2 R123, R123 ;  /* 0x0000007b007b7308 */ /* 0x000ee20000000800 */
[----:B-1----:R-:W-:-:S07]  /*38c0*/  FADD R20, R20, 1 ;  /* 0x3f80000014147421 */ /* 0x002fce0000000000 */
[----:B------:R-:W1:Y:S01]  /*38d0*/  MUFU.EX2 R122, R122 ;  /* 0x0000007a007a7308 */ /* 0x000e620000000800 */
[----:B--2---:R-:W-:-:S07]  /*38e0*/  FADD R4, R4, 1 ;  /* 0x3f80000004047421 */ /* 0x004fce0000000000 */
[----:B------:R-:W2:Y:S01]  /*38f0*/  MUFU.EX2 R8, R8 ;  /* 0x0000000800087308 */ /* 0x000ea20000000800 */
[----:B---3--:R-:W-:-:S07]  /*3900*/  FADD R124, R123, 1 ;  /* 0x3f8000007b7c7421 */ /* 0x008fce0000000000 */
        /* <DEDUP_REMOVED lines=46> */
[----:B------:R-:W2:Y:S01]  /*3bf0*/  MUFU.RCP R20, R20 ;  /* 0x0000001400147308 */ /* 0x000ea20000001000 */
[----:B---3--:R-:W-:-:S07]  /*3c00*/  FADD R118, R118, 1 ;  /* 0x3f80000076767421 */ /* 0x008fce0000000000 */
[----:B------:R-:W3:Y:S01]  /*3c10*/  MUFU.RCP R4, R4 ;  /* 0x0000000400047308 */ /* 0x000ee20000001000 */
[----:B-1----:R-:W-:-:S07]  /*3c20*/  FADD R119, R119, 1 ;  /* 0x3f80000077777421 */ /* 0x002fce0000000000 */
[----:B------:R-:W1:Y:S01]  /*3c30*/  MUFU.RCP R120, R79 ;  /* 0x0000004f00787308 */ /* 0x000e620000001000 */
[----:B--2---:R-:W-:-:S04]  /*3c40*/  FMUL R47, R47, R20 ;  /* 0x000000142f2f7220 */ /* 0x004fc80000400000 */
[----:B------:R-:W-:-:S03]  /*3c50*/  FMUL R96, R96, R47 ;  /* 0x0000002f60607220 */ /* 0x000fc60000400000 */
[----:B------:R-:W2:Y:S01]  /*3c60*/  MUFU.RCP R8, R8 ;  /* 0x0000000800087308 */ /* 0x000ea20000001000 */
[----:B---3--:R-:W-:-:S04]  /*3c70*/  FMUL R4, R35, R4 ;  /* 0x0000000423047220 */ /* 0x008fc80000400000 */
[----:B------:R-:W-:-:S03]  /*3c80*/  FMUL R4, R43, R4 ;  /* 0x000000042b047220 */ /* 0x000fc60000400000 */
[----:B------:R-:W3:Y:S01]  /*3c90*/  MUFU.RCP R117, R117 ;  /* 0x0000007500757308 */ /* 0x000ee20000001000 */
[----:B-1----:R-:W-:Y:S01]  /*3ca0*/  FMUL R39, R39, R120 ;  /* 0x0000007827277220 */ /* 0x002fe20000400000 */
[----:B------:R-:W-:-:S03]  /*3cb0*/  FMUL R4, R55, R4 ;  /* 0x0000000437047220 */ /* 0x000fc60000400000 */
[----:B------:R-:W-:-:S03]  /*3cc0*/  FMUL R92, R92, R39 ;  /* 0x000000275c5c7220 */ /* 0x000fc60000400000 */
[----:B------:R-:W1:Y:S01]  /*3cd0*/  MUFU.RCP R9, R9 ;  /* 0x0000000900097308 */ /* 0x000e620000001000 */
[----:B--2---:R-:W-:Y:S01]  /*3ce0*/  FMUL R31, R31, R8 ;  /* 0x000000081f1f7220 */ /* 0x004fe20000400000 */
[----:B------:R-:W-:-:S03]  /*3cf0*/  FMUL R92, R55, R92 ;  /* 0x0000005c375c7220 */ /* 0x000fc60000400000 */
[----:B------:R-:W-:-:S03]  /*3d00*/  FMUL R108, R108, R31 ;  /* 0x0000001f6c6c7220 */ /* 0x000fc60000400000 */
[----:B------:R-:W2:Y:S01]  /*3d10*/  MUFU.RCP R7, R7 ;  /* 0x0000000700077308 */ /* 0x000ea20000001000 */
[----:B---3--:R-:W-:-:S04]  /*3d20*/  FMUL R38, R38, R117 ;  /* 0x0000007526267220 */ /* 0x008fc80000400000 */
[----:B------:R-:W-:-:S03]  /*3d30*/  FMUL R38, R91, R38 ;  /* 0x000000265b267220 */ /* 0x000fc60000400000 */
[----:B------:R-:W3:Y:S01]  /*3d40*/  MUFU.RCP R121, R121 ;  /* 0x0000007900797308 */ /* 0x000ee20000001000 */
[----:B-1----:R-:W-:-:S04]  /*3d50*/  FMUL R30, R30, R9 ;  /* 0x000000091e1e7220 */ /* 0x002fc80000400000 */
[----:B------:R-:W-:-:S03]  /*3d60*/  FMUL R30, R107, R30 ;  /* 0x0000001e6b1e7220 */ /* 0x000fc60000400000 */
[----:B------:R-:W1:Y:S01]  /*3d70*/  MUFU.RCP R12, R12 ;  /* 0x0000000c000c7308 */ /* 0x000e620000001000 */
[----:B--2---:R-:W-:Y:S01]  /*3d80*/  FMUL R7, R32, R7 ;  /* 0x0000000720077220 */ /* 0x004fe20000400000 */
[----:B------:R-:W-:-:S03]  /*3d90*/  FMUL R30, R55, R30 ;  /* 0x0000001e371e7220 */ /* 0x000fc60000400000 */
[----:B------:R-:W-:Y:S01]  /*3da0*/  FMUL R40, R40, R7 ;  /* 0x0000000728287220 */ /* 0x000fe20000400000 */
[----:B------:R-:W-:Y:S02]  /*3db0*/  FMUL R7, R55, R96 ;  /* 0x0000006037077220 */ /* 0x000fe40000400000 */
        /* <DEDUP_REMOVED lines=8> */
[----:B--2---:R-:W-:-:S04]  /*3e40*/  FMUL R6, R33, R6 ;  /* 0x0000000621067220 */ /* 0x004fc80000400000 */
[----:B------:R-:W-:-:S03]  /*3e50*/  FMUL R6, R41, R6 ;  /* 0x0000000629067220 */ /* 0x000fc60000400000 */
[----:B------:R-:W2:Y:S01]  /*3e60*/  MUFU.RCP R13, R13 ;  /* 0x0000000d000d7308 */ /* 0x000ea20000001000 */
[----:B---3--:R-:W-:Y:S01]  /*3e70*/  FMUL R24, R24, R15 ;  /* 0x0000000f18187220 */ /* 0x008fe20000400000 */
[----:B------:R-:W-:-:S03]  /*3e80*/  FMUL R15, R55, R38 ;  /* 0x00000026370f7220 */ /* 0x000fc60000400000 */
[----:B------:R-:W-:Y:S02]  /*3e90*/  FMUL R24, R101, R24 ;  /* 0x0000001865187220 */ /* 0x000fe40000400000 */
[----:B------:R-:W-:Y:S01]  /*3ea0*/  FMNMX.NAN R12, |R15|, |R30|, !PT ;  /* 0x4000001e0f0c7209 */ /* 0x000fe20007820200 */
[----:B------:R-:W3:Y:S01]  /*3eb0*/  MUFU.RCP R21, R21 ;  /* 0x0000001500157308 */ /* 0x000ee20000001000 */
[----:B-1----:R-:W-:Y:S01]  /*3ec0*/  FMUL R25, R25, R14 ;  /* 0x0000000e19197220 */ /* 0x002fe20000400000 */
[----:B------:R-:W-:-:S03]  /*3ed0*/  FMUL R24, R55, R24 ;  /* 0x0000001837187220 */ /* 0x000fc60000400000 */
[----:B------:R-:W-:-:S03]  /*3ee0*/  FMUL R102, R102, R25 ;  /* 0x0000001966667220 */ /* 0x000fc60000400000 */
[----:B------:R-:W1:Y:S01]  /*3ef0*/  MUFU.RCP R5, R5 ;  /* 0x0000000500057308 */ /* 0x000e620000001000 */
[----:B--2---:R-:W-:Y:S01]  /*3f00*/  FMUL R26, R26, R13 ;  /* 0x0000000d1a1a7220 */ /* 0x004fe20000400000 */
[----:B------:R-:W-:-:S03]  /*3f10*/  FMUL R13, R55, R108 ;  /* 0x0000006c370d7220 */ /* 0x000fc60000400000 */
[----:B------:R-:W-:Y:S02]  /*3f20*/  FMUL R26, R103, R26 ;  /* 0x0000001a671a7220 */ /* 0x000fe40000400000 */
[----:B------:R-:W-:Y:S01]  /*3f30*/  FMNMX.NAN R14, |R92|, |R13|, !PT ;  /* 0x4000000d5c0e7209 */ /* 0x000fe20007820200 */
[----:B------:R-:W2:Y:S01]  /*3f40*/  MUFU.RCP R124, R124 ;  /* 0x0000007c007c7308 */ /* 0x000ea20000001000 */
[----:B---3--:R-:W-:Y:S01]  /*3f50*/  FMUL R46, R46, R21 ;  /* 0x000000152e2e7220 */ /* 0x008fe20000400000 */
[C---:B------:R-:W-:Y:S01]  /*3f60*/  FMUL R21, R55.reuse, R104 ;  /* 0x0000006837157220 */ /* 0x040fe20000400000 */
[----:B------:R-:W-:Y:S01]  /*3f70*/  FMUL R26, R55, R26 ;  /* 0x0000001a371a7220 */ /* 0x000fe20000400000 */
[----:B------:R-:W-:Y:S01]  /*3f80*/  F2FP.SATFINITE.E2M1.F32.PACK_AB_MERGE_C R92, R92, R15, RZ ;  /* 0x0000000f5c5c723e */ /* 0x000fe200042070ff */
[----:B------:R-:W-:Y:S01]  /*3f90*/  FMUL R46, R95, R46 ;  /* 0x0000002e5f2e7220 */ /* 0x000fe20000400000 */
[----:B------:R-:W-:Y:S02]  /*3fa0*/  F2FP.SATFINITE.E2M1.F32.PACK_AB_MERGE_C R30, R13, R30, RZ ;  /* 0x0000001e0d1e723e */ /* 0x000fe400042070ff */
        /* <DEDUP_REMOVED lines=11> */
[----:B------:R-:W-:-:S03]  /*4060*/  FMUL R15, R55, R124 ;  /* 0x0000007c370f7220 */ /* 0x000fc60000400000 */
[----:B------:R-:W-:-:S03]  /*4070*/  FMUL R86, R86, R123 ;  /* 0x0000007b56567220 */ /* 0x000fc60000400000 */
[----:B------:R-:W3:Y:S01]  /*4080*/  MUFU.RCP R122, R122 ;  /* 0x0000007a007a7308 */ /* 0x000ee20000001000 */
[----:B-1----:R-:W-:Y:S01]  /*4090*/  FMUL R45, R45, R22 ;  /* 0x000000162d2d7220 */ /* 0x002fe20000400000 */
[----:B------:R-:W-:-:S03]  /*40a0*/  FMUL R86, R55, R86 ;  /* 0x0000005637567220 */ /* 0x000fc60000400000 */
[----:B------:R-:W-:-:S03]  /*40b0*/  FMUL R94, R94, R45 ;  /* 0x0000002d5e5e7220 */ /* 0x000fc60000400000 */
[----:B------:R-:W1:Y:S01]  /*40c0*/  MUFU.RCP R10, R10 ;  /* 0x0000000a000a7308 */ /* 0x000e620000001000 */
[----:B--2---:R-:W-:Y:S01]  /*40d0*/  FMUL R44, R44, R23 ;  /* 0x000000172c2c7220 */ /* 0x004fe20000400000 */
[C---:B------:R-:W-:Y:S01]  /*40e0*/  FMUL R23, R55.reuse, R102 ;  /* 0x0000006637177220 */ /* 0x040fe20000400000 */
[----:B------:R-:W-:Y:S02]  /*40f0*/  FMUL R5, R55, R94 ;  /* 0x0000005e37057220 */ /* 0x000fe40000400000 */
[----:B------:R-:W-:-:S03]  /*4100*/  FMUL R44, R93, R44 ;  /* 0x0000002c5d2c7220 */ /* 0x000fc60000400000 */
[----:B------:R-:W2:Y:S01]  /*4110*/  MUFU.RCP R16, R16 ;  /* 0x0000001000107308 */ /* 0x000ea20000001000 */
[----:B---3--:R-:W-:Y:S01]  /*4120*/  FMUL R122, R115, R122 ;  /* 0x0000007a737a7220 */ /* 0x008fe20000400000 */
[----:B------:R-:W-:-:S03]  /*4130*/  FMUL R44, R55, R44 ;  /* 0x0000002c372c7220 */ /* 0x000fc60000400000 */
[----:B------:R-:W-:-:S03]  /*4140*/  FMUL R122, R87, R122 ;  /* 0x0000007a577a7220 */ /* 0x000fc60000400000 */
[----:B------:R-:W3:Y:S01]  /*4150*/  MUFU.RCP R18, R18 ;  /* 0x0000001200127308 */ /* 0x000ee20000001000 */
[----:B-1----:R-:W-:Y:S01]  /*4160*/  FMUL R29, R29, R10 ;  /* 0x0000000a1d1d7220 */ /* 0x002fe20000400000 */
[----:B------:R-:W-:Y:S01]  /*4170*/  FMUL R10, R55, R6 ;  /* 0x00000006370a7220 */ /* 0x000fe20000400000 */
[----:B------:R-:W-:Y:S02]  /*4180*/  FMNMX.NAN R6, |R7|, |R4|, !PT ;  /* 0x4000000407067209 */ /* 0x000fe40007820200 */
[----:B------:R-:W-:Y:S01]  /*4190*/  F2FP.SATFINITE.E2M1.F32.PACK_AB_MERGE_C R4, R4, R9, RZ ;  /* 0x000000090404723e */ /* 0x000fe200042070ff */
[----:B------:R-:W-:Y:S01]  /*41a0*/  FMUL R106, R106, R29 ;  /* 0x0000001d6a6a7220 */ /* 0x000fe20000400000 */
[----:B------:R-:W-:Y:S01]  /*41b0*/  FMNMX.NAN R9, |R5|, |R10|, !PT ;  /* 0x4000000a05097209 */ /* 0x000fe20007820200 */
[----:B------:R-:W1:Y:S01]  /*41c0*/  MUFU.RCP R125, R125 ;  /* 0x0000007d007d7308 */ /* 0x000e620000001000 */
[----:B--2---:R-:W-:Y:S01]  /*41d0*/  FMUL R51, R51, R16 ;  /* 0x0000001033337220 */ /* 0x004fe20000400000 */
[----:B------:R-:W-:Y:S01]  /*41e0*/  FMNMX3.NAN R16, |R88|, |R21|, R6, !PT ;  /* 0x4000001558107276 */ /* 0x000fe20007820206 */
[----:B------:R-:W-:Y:S01]  /*41f0*/  FMUL R106, R55, R106 ;  /* 0x0000006a376a7220 */ /* 0x000fe20000400000 */
[----:B------:R-:W-:Y:S01]  /*4200*/  F2FP.SATFINITE.E2M1.F32.PACK_AB_MERGE_C R21, R21, R26, RZ ;  /* 0x0000001a1515723e */ /* 0x000fe200042070ff */
[----:B------:R-:W-:Y:S01]  /*4210*/  FMUL R100, R100, R51 ;  /* 0x0000003364647220 */ /* 0x000fe20000400000 */
[----:B------:R-:W-:-:S02]  /*4220*/  F2FP.SATFINITE.E2M1.F32.PACK_AB_MERGE_C R6, R86, R15, RZ ;  /* 0x0000000f5606723e */ /* 0x000fc400042070ff */
[----:B------:R-:W2:Y:S01]  /*4230*/  MUFU.RCP R19, R19 ;  /* 0x0000001300137308 */ /* 0x000ea20000001000 */
[----:B---3--:R-:W-:Y:S01]  /*4240*/  FMUL R49, R49, R18 ;  /* 0x0000001231317220 */ /* 0x008fe20000400000 */
[----:B------:R-:W-:Y:S01]  /*4250*/  F2FP.SATFINITE.E2M1.F32.PACK_AB_MERGE_C R18, R23, R24, RZ ;  /* 0x000000181712723e */ /* 0x000fe200042070ff */
[----:B------:R-:W-:Y:S01]  /*4260*/  FMUL R29, R55, R100 ;  /* 0x00000064371d7220 */ /* 0x000fe20000400000 */
[----:B------:R-:W-:Y:S01]  /*4270*/  PRMT R21, R21, 0x7054, RZ ;  /* 0x0000705415157816 */ /* 0x000fe200000000ff */
[----:B------:R-:W-:Y:S01]  /*4280*/  FMUL R98, R98, R49 ;  /* 0x0000003162627220 */ /* 0x000fe20000400000 */
[----:B------:R-:W-:Y:S02]  /*4290*/  PRMT R18, R18, 0x7604, RZ ;  /* 0x0000760412127816 */ /* 0x000fe400000000ff */
[----:B------:R-:W3:Y:S01]  /*42a0*/  MUFU.RCP R126, R126 ;  /* 0x0000007e007e7308 */ /* 0x000ee20000001000 */
[----:B-1----:R-:W-:Y:S01]  /*42b0*/  FMUL R125, R112, R125 ;  /* 0x0000007d707d7220 */ /* 0x002fe20000400000 */
[----:B------:R-:W-:Y:S01]  /*42c0*/  F2FP.SATFINITE.E2M1.F32.PACK_AB_MERGE_C R7, R7, R46, RZ ;  /* 0x0000002e0707723e */ /* 0x000fe200042070ff */
[----:B------:R-:W-:Y:S01]  /*42d0*/  FMUL R33, R55, R98 ;  /* 0x0000006237217220 */ /* 0x000fe20000400000 */
[----:B------:R-:W-:Y:S01]  /*42e0*/  F2FP.SATFINITE.E2M1.F32.PACK_AB_MERGE_C R5, R5, R44, RZ ;  /* 0x0000002c0505723e */ /* 0x000fe200042070ff */
[----:B------:R-:W-:Y:S01]  /*42f0*/  FMUL R84, R84, R125 ;  /* 0x0000007d54547220 */ /* 0x000fe20000400000 */
[----:B------:R-:W-:-:S02]  /*4300*/  PRMT R25, R6, 0x7604, RZ ;  /* 0x0000760406197816 */ /* 0x000fc400000000ff */
[----:B------:R-:W1:Y:S01]  /*4310*/  MUFU.RCP R11, R11 ;  /* 0x0000000b000b7308 */ /* 0x000e620000001000 */
[----:B--2---:R-:W-:Y:S01]  /*4320*/  FMUL R48, R48, R19 ;  /* 0x0000001330307220 */ /* 0x004fe20000400000 */
[C---:B------:R-:W-:Y:S01]  /*4330*/  FMUL R19, R55.reuse, R122 ;  /* 0x0000007a37137220 */ /* 0x040fe20000400000 */
[----:B------:R-:W-:Y:S01]  /*4340*/  LOP3.LUT R18, R18, R21, RZ, 0xfc, !PT ;  /* 0x0000001512127212 */ /* 0x000fe200078efcff */
[----:B------:R-:W-:Y:S01]  /*4350*/  FMUL R84, R55, R84 ;  /* 0x0000005437547220 */ /* 0x000fe20000400000 */
[----:B------:R-:W-:Y:S01]  /*4360*/  PRMT R7, R7, 0x7054, RZ ;  /* 0x0000705407077816 */ /* 0x000fe200000000ff */
[----:B------:R-:W-:Y:S01]  /*4370*/  FMUL R48, R97, R48 ;  /* 0x0000003061307220 */ /* 0x000fe20000400000 */
[----:B------:R-:W-:Y:S01]  /*4380*/  F2FP.SATFINITE.E2M1.F32.PACK_AB_MERGE_C R88, R88, R19, RZ ;  /* 0x000000135858723e */ /* 0x000fe200042070ff */
[----:B------:R-:W2:Y:S01]  /*4390*/  MUFU.RCP R17, R17 ;  /* 0x0000001100117308 */ /* 0x000ea20000001000 */
[----:B---3--:R-:W-:Y:S01]  /*43a0*/  FMUL R126, R111, R126 ;  /* 0x0000007e6f7e7220 */ /* 0x008fe20000400000 */
[----:B------:R-:W-:Y:S01]  /*43b0*/  PRMT R6, R5, 0x7604, RZ ;  /* 0x0000760405067816 */ /* 0x000fe200000000ff */
[----:B------:R-:W-:Y:S01]  /*43c0*/  FMUL R48, R55, R48 ;  /* 0x0000003037307220 */ /* 0x000fe20000400000 */
[----:B------:R-:W-:Y:S01]  /*43d0*/  PRMT R88, R88, 0x7054, RZ ;  /* 0x0000705458587816 */ /* 0x000fe200000000ff */
[----:B------:R-:W-:Y:S01]  /*43e0*/  FMUL R126, R83, R126 ;  /* 0x0000007e537e7220 */ /* 0x000fe20000400000 */
[----:B------:R-:W-:-:S02]  /*43f0*/  PRMT R4, R4, 0x7054, RZ ;  /* 0x0000705404047816 */ /* 0x000fc400000000ff */
[----:B------:R-:W3:Y:S01]  /*4400*/  MUFU.RCP R118, R118 ;  /* 0x0000007600767308 */ /* 0x000ee20000001000 */
[----:B-1----:R-:W-:Y:S01]  /*4410*/  FMUL R28, R28, R11 ;  /* 0x0000000b1c1c7220 */ /* 0x002fe20000400000 */
[C---:B------:R-:W-:Y:S01]  /*4420*/  FMUL R11, R55.reuse, R40 ;  /* 0x00000028370b7220 */ /* 0x040fe20000400000 */
[----:B------:R-:W-:Y:S01]  /*4430*/  FMUL R21, R55, R126 ;  /* 0x0000007e37157220 */ /* 0x000fe20000400000 */
[----:B------:R-:W-:Y:S01]  /*4440*/  LOP3.LUT R7, R6, R7, RZ, 0xfc, !PT ;  /* 0x0000000706077212 */ /* 0x000fe200078efcff */
[----:B------:R-:W-:Y:S01]  /*4450*/  FMUL R28, R105, R28 ;  /* 0x0000001c691c7220 */ /* 0x000fe20000400000 */
[----:B------:R-:W-:Y:S02]  /*4460*/  FMNMX3.NAN R31, |R84|, |R29|, R14, !PT ;  /* 0x4000001d541f7276 */ /* 0x000fe4000782020e */
[----:B------:R-:W1:Y:S01]  /*4470*/  MUFU.RCP R119, R119 ;  /* 0x0000007700777308 */ /* 0x000e620000001000 */
[----:B--2---:R-:W-:Y:S01]  /*4480*/  FMUL R50, R50, R17 ;  /* 0x0000001132327220 */ /* 0x004fe20000400000 */
[-C--:B------:R-:W-:Y:S01]  /*4490*/  F2FP.SATFINITE.E2M1.F32.PACK_AB_MERGE_C R10, R10, R11.reuse, RZ ;  /* 0x0000000b0a0a723e */ /* 0x080fe200042070ff */
[----:B------:R-:W-:Y:S01]  /*44a0*/  FMUL R17, R55, R28 ;  /* 0x0000001c37117220 */ /* 0x000fe20000400000 */
[----:B------:R-:W-:Y:S01]  /*44b0*/  FMNMX.NAN R44, |R44|, |R11|, !PT ;  /* 0x4000000b2c2c7209 */ /* 0x000fe20007820200 */
[----:B------:R-:W-:Y:S01]  /*44c0*/  FMUL R50, R99, R50 ;  /* 0x0000003263327220 */ /* 0x000fe20000400000 */
[----:B------:R-:W-:-:S02]  /*44d0*/  PRMT R5, R10, 0x7604, RZ ;  /* 0x000076040a057816 */ /* 0x000fc400000000ff */
[----:B------:R-:W2:Y:S01]  /*44e0*/  MUFU.RCP R128, R128 ;  /* 0x0000008000807308 */ /* 0x000ea20000001000 */
[----:B---3--:R-:W-:Y:S01]  /*44f0*/  FMUL R37, R37, R118 ;  /* 0x0000007625257220 */ /* 0x008fe20000400000 */
[----:B------:R-:W-:Y:S01]  /*4500*/  FMUL R50, R55, R50 ;  /* 0x0000003237327220 */ /* 0x000fe20000400000 */
[----:B------:R-:W-:Y:S02]  /*4510*/  LOP3.LUT R25, R25, R88, RZ, 0xfc, !PT ;  /* 0x0000005819197212 */ /* 0x000fe400078efcff */
[----:B------:R-:W-:Y:S01]  /*4520*/  FMUL R90, R90, R37 ;  /* 0x000000255a5a7220 */ /* 0x000fe20000400000 */
[----:B------:R-:W-:Y:S02]  /*4530*/  F2FP.SATFINITE.E2M1.F32.PACK_AB_MERGE_C R84, R84, R21, RZ ;  /* 0x000000155454723e */ /* 0x000fe400042070ff */
[----:B------:R-:W3:Y:S01]  /*4540*/  MUFU.RCP R127, R127 ;  /* 0x0000007f007f7308 */ /* 0x000ee20000001000 */
[----:B-1----:R-:W-:Y:S01]  /*4550*/  FMUL R36, R36, R119 ;  /* 0x0000007724247220 */ /* 0x002fe20000400000 */
[----:B------:R-:W-:Y:S01]  /*4560*/  FMUL R11, R55, R90 ;  /* 0x0000005a370b7220 */ /* 0x000fe20000400000 */
[----:B------:R-:W-:-:S02]  /*4570*/  LOP3.LUT R5, R5, R4, RZ, 0xfc, !PT ;  /* 0x0000000405057212 */ /* 0x000fc400078efcff */
[----:B------:R-:W-:Y:S01]  /*4580*/  FMUL R36, R89, R36 ;  /* 0x0000002459247220 */ /* 0x000fe20000400000 */
[----:B------:R-:W-:Y:S02]  /*4590*/  F2FP.SATFINITE.E2M1.F32.PACK_AB_MERGE_C R29, R29, R50, RZ ;  /* 0x000000321d1d723e */ /* 0x000fe400042070ff */
[----:B------:R-:W-:Y:S01]  /*45a0*/  FMNMX.NAN R13, |R11|, |R106|, !PT ;  /* 0x4000006a0b0d7209 */ /* 0x000fe20007820200 */
[----:B--2---:R-:W-:Y:S01]  /*45b0*/  FMUL R128, R109, R128 ;  /* 0x000000806d807220 */ /* 0x004fe20000400000 */
[----:B------:R-:W-:Y:S01]  /*45c0*/  FMUL R36, R55, R36 ;  /* 0x0000002437247220 */ /* 0x000fe20000400000 */
[----:B------:R-:W-:Y:S02]  /*45d0*/  LOP3.LUT R92, R7, 0xff, R92, 0xf8, !PT ;  /* 0x000000ff075c7812 */ /* 0x000fe400078ef85c */
[----:B------:R-:W-:Y:S01]  /*45e0*/  FMUL R128, R81, R128 ;  /* 0x0000008051807220 */ /* 0x000fe20000400000 */
[----:B------:R-:W-:Y:S02]  /*45f0*/  LOP3.LUT R4, R25, 0xff, R84, 0xf8, !PT ;  /* 0x000000ff19047812 */ /* 0x000fe400078ef854 */
[----:B------:R-:W-:Y:S01]  /*4600*/  F2FP.SATFINITE.E2M1.F32.PACK_AB_MERGE_C R11, R11, R36, RZ ;  /* 0x000000240b0b723e */ /* 0x000fe200042070ff */
[----:B---3--:R-:W-:Y:S01]  /*4610*/  FMUL R127, R110, R127 ;  /* 0x0000007f6e7f7220 */ /* 0x008fe20000400000 */
[----:B------:R-:W-:Y:S01]  /*4620*/  FMUL R27, R55, R128 ;  /* 0x00000080371b7220 */ /* 0x000fe20000400000 */
[----:B------:R-:W-:-:S02]  /*4630*/  FMNMX.NAN R36, |R36|, |R17|, !PT ;  /* 0x4000001124247209 */ /* 0x000fc40007820200 */
[----:B------:R-:W-:Y:S01]  /*4640*/  FMUL R82, R82, R127 ;  /* 0x0000007f52527220 */ /* 0x000fe20000400000 */
[----:B------:R-:W-:Y:S02]  /*4650*/  F2FP.SATFINITE.E2M1.F32.PACK_AB_MERGE_C R17, R106, R17, RZ ;  /* 0x000000116a11723e */ /* 0x000fe400042070ff */
[----:B------:R-:W-:Y:S01]  /*4660*/  LOP3.LUT R29, R18, 0xff, R29, 0xf8, !PT ;  /* 0x000000ff121d7812 */ /* 0x000fe200078ef81d */
[----:B------:R-:W-:Y:S01]  /*4670*/  FMUL R82, R55, R82 ;  /* 0x0000005237527220 */ /* 0x000fe20000400000 */
[----:B------:R-:W-:Y:S02]  /*4680*/  F2FP.SATFINITE.E2M1.F32.PACK_AB_MERGE_C R6, R33, R48, RZ ;  /* 0x000000302106723e */ /* 0x000fe400042070ff */
[----:B------:R-:W-:Y:S02]  /*4690*/  LOP3.LUT R30, R5, 0xff, R30, 0xf8, !PT ;  /* 0x000000ff051e7812 */ /* 0x000fe400078ef81e */
[----:B------:R-:W-:Y:S02]  /*46a0*/  F2FP.SATFINITE.E2M1.F32.PACK_AB_MERGE_C R7, R82, R27, RZ ;  /* 0x0000001b5207723e */ /* 0x000fe400042070ff */
[----:B------:R-:W-:-:S02]  /*46b0*/  PRMT R5, R11, 0x6540, R92 ;  /* 0x000065400b057816 */ /* 0x000fc4000000005c */
[----:B------:R-:W-:Y:S02]  /*46c0*/  PRMT R4, R7, 0x6540, R4 ;  /* 0x0000654007047816 */ /* 0x000fe40000000004 */
[----:B------:R-:W-:Y:S02]  /*46d0*/  PRMT R6, R6, 0x6540, R29 ;  /* 0x0000654006067816 */ /* 0x000fe4000000001d */
[----:B------:R-:W-:Y:S02]  /*46e0*/  PRMT R7, R17, 0x6540, R30 ;  /* 0x0000654011077816 */ /* 0x000fe4000000001e */
[----:B------:R-:W-:Y:S02]  /*46f0*/  FMNMX3.NAN R8, |R19|, |R26|, R8, !PT ;  /* 0x4000001a13087276 */ /* 0x000fe40007820208 */
[----:B------:R-:W-:Y:S01]  /*4700*/  FMNMX3.NAN R21, |R21|, |R50|, R12, !PT ;  /* 0x4000003215157276 */ /* 0x000fe2000782020c */
[----:B------:R1:W-:Y:S01]  /*4710*/  STS.128 [R64+0x4400], R4 ;  /* 0x0044000440007388 */ /* 0x0003e20000000c00 */
[----:B------:R-:W-:-:S02]  /*4720*/  FMNMX3.NAN R9, |R86|, |R23|, R9, !PT ;  /* 0x4000001756097276 */ /* 0x000fc40007820209 */
[----:B------:R-:W-:Y:S01]  /*4730*/  FMNMX3.NAN R82, |R82|, |R33|, R13, !PT ;  /* 0x4000002152527276 */ /* 0x000fe2000782020d */
[----:B------:R2:W-:Y:S06]  /*4740*/  MEMBAR.ALL.CTA ;  /* 0x0000000000007992 */ /* 0x0005ec0000008000 */
[----:B--2---:R-:W2:Y:S01]  /*4750*/  FENCE.VIEW.ASYNC.S ;  /* 0x00000000000073c6 */ /* 0x004ea20000000000 */
[----:B------:R-:W-:Y:S02]  /*4760*/  FMNMX3.NAN R44, |R15|, |R24|, R44, !PT ;  /* 0x400000180f2c7276 */ /* 0x000fe4000782022c */
[----:B------:R-:W-:-:S02]  /*4770*/  FMNMX3.NAN R27, |R27|, |R48|, R36, !PT ;  /* 0x400000301b1b7276 */ /* 0x000fc40007820224 */
[----:B------:R-:W-:Y:S02]  /*4780*/  FMNMX.NAN R16, R16, R31, !PT ;  /* 0x0000001f10107209 */ /* 0x000fe40007820000 */
[----:B------:R-:W-:Y:S02]  /*4790*/  FMNMX.NAN R8, R8, R21, !PT ;  /* 0x0000001508087209 */ /* 0x000fe40007820000 */
[----:B------:R-:W-:Y:S02]  /*47a0*/  FMNMX3.NAN R9, R82, R9, R16, !PT ;  /* 0x0000000952097276 */ /* 0x000fe40007820010 */
[----:B------:R-:W-:-:S04]  /*47b0*/  FMNMX3.NAN R8, R27, R44, R8, !PT ;  /* 0x0000002c1b087276 */ /* 0x000fc80007820008 */
[----:B------:R-:W-:-:S04]  /*47c0*/  FMNMX3.NAN R9, R8, R9, RZ, !PT ;  /* 0x0000000908097276 */ /* 0x000fc800078200ff */
[----:B------:R-:W-:Y:S01]  /*47d0*/  FMNMX R78, R9, R78, !PT ;  /* 0x0000004e094e7209 */ /* 0x000fe20007800000 */
[----:B--2---:R-:W-:Y:S06]  /*47e0*/  BAR.SYNC.DEFER_BLOCKING 0x2, 0x80 ;  /* 0x0082000000007b1d */ /* 0x004fec0000010000 */
[----:B-1----:R-:W-:Y:S05]  /*47f0*/  BRA.U !UP4, `(.L_x_43) ;  /* 0x000000010c447547 */ /* 0x002fea000b800000 */
[----:B------:R-:W-:Y:S01]  /*4800*/  IMAD R80, R53, 0x4, R80 ;  /* 0x0000000435507824 */ /* 0x000fe200078e0250 */
[----:B------:R-:W-:Y:S01]  /*4810*/  UIADD3 UR12, UP0, UPT, UR10, 0x2c0, URZ ;  /* 0x000002c00a0c7890 */ /* 0x000fe2000ff1e0ff */
[----:B------:R-:W-:Y:S02]  /*4820*/  PLOP3.LUT P0, PT, PT, PT, PT, 0x80, 0x8 ;  /* 0x000000000008781c */ /* 0x000fe40003f0f070 */
[----:B------:R-:W-:Y:S01]  /*4830*/  IADD3 R4, PT, PT, R3, 0x4400, RZ ;  /* 0x0000440003047810 */ /* 0x000fe20007ffe0ff */
[----:B------:R-:W-:Y:S01]  /*4840*/  IMAD.SHL.U32 R80, R80, 0x10, RZ ;  /* 0x0000001050507824 */ /* 0x000fe200078e00ff */
[----:B------:R-:W-:-:S12]  /*4850*/  UIADD3.X UR13, UPT, UPT, URZ, UR11, URZ, UP0, !UPT ;  /* 0x0000000bff0d7290 */ /* 0x000fd800087fe4ff */
.L_x_44:
        /* <DEDUP_REMOVED lines=10> */
[----:B------:R0:W-:Y:S02]  /*4900*/  UTMACMDFLUSH ;  /* 0x00000000000079b7 */ /* 0x0001e40000000000 */
.L_x_43:
[----:B------:R-:W-:Y:S01]  /*4910*/  BAR.SYNC.DEFER_BLOCKING 0x2, 0x80 ;  /* 0x0082000000007b1d */ /* 0x000fe20000010000 */
[----:B------:R-:W-:Y:S01]  /*4920*/  HFMA2 R80, -RZ, RZ, 0, 1.1920928955078125e-07 ;  /* 0x00000002ff507431 */ /* 0x000fe200000001ff */
[----:B------:R-:W-:-:S04]  /*4930*/  PLOP3.LUT P0, PT, PT, PT, PT, 0x8, 0x80 ;  /* 0x000000000080781c */ /* 0x000fc80003f0e170 */
[----:B------:R-:W-:Y:S09]  /*4940*/  @P2 BRA `(.L_x_45) ;  /* 0xffffffe400142947 */ /* 0x000ff2000383ffff */
[----:B------:R-:W-:Y:S01]  /*4950*/  ELECT P0, URZ, PT ;  /* 0x0000000000ff782f */ /* 0x000fe20003800000 */
[C---:B------:R-:W-:Y:S01]  /*4960*/  IMAD R5, R62.reuse, 0x8, R3 ;  /* 0x000000083e057824 */ /* 0x040fe200078e0203 */
[----:B------:R-:W-:Y:S01]  /*4970*/  SHF.L.U32 R4, R61, 0x1f, RZ ;  /* 0x0000001f3d047819 */ /* 0x000fe200000006ff */
[----:B------:R-:W-:Y:S01]  /*4980*/  BSSY B0, `(.L_x_46) ;  /* 0x0000006000007945 */ /* 0x000fe20003800000 */
[----:B------:R-:W-:-:S09]  /*4990*/  LEA R55, R62, R3, 0x4 ;  /* 0x000000033e377211 */ /* 0x000fd200078e20ff */
[----:B------:R-:W-:-:S04]  /*49a0*/  @P0 IMAD.MOV.U32 R7, RZ, RZ, 0x1 ;  /* 0x00000001ff070424 */ /* 0x000fc800078e00ff */
[----:B------:R1:W-:Y:S01]  /*49b0*/  @P0 SYNCS.ARRIVE.TRANS64.ART0 RZ, [R52+URZ+0x60], R7 ;  /* 0x0000600734ff09a7 */ /* 0x0003e200085000ff */
[----:B------:R-:W2:Y:S02]  /*49c0*/  SYNCS.PHASECHK.TRANS64.TRYWAIT P0, [R5+URZ+0x70], R4 ;  /* 0x00007004050075a7 */ /* 0x000ea400080011ff */
[----:B-12---:R-:W-:Y:S05]  /*49d0*/  @!P0 BRA `(.L_x_47) ;  /* 0x0000000800c08947 */ /* 0x006fea0003800000 */
.L_x_79:
[----:B------:R-:W-:Y:S05]  /*49e0*/  BSYNC B0 ;  /* 0x0000000000007941 */ /* 0x000fea0003800000 */
.L_x_46:
[----:B------:R-:W2:Y:S01]  /*49f0*/  LDS.128 R52, [R55+0x31c10] ;  /* 0x031c100037347984 */ /* 0x000ea20000000c00 */
[----:B------:R-:W-:Y:S01]  /*4a00*/  CREDUX.MAXABS.F32.NAN UR4, R78 ;  /* 0x000000004e0472cc */ /* 0x000fe20000006400 */
[----:B------:R-:W-:Y:S01]  /*4a10*/  BSSY.RECONVERGENT B0, `(.L_x_48) ;  /* 0x0000014000007945 */ /* 0x000fe20003800200 */
[----:B------:R-:W-:Y:S01]  /*4a20*/  ISETP.NE.AND P0, PT, R56, RZ, PT ;  /* 0x000000ff3800720c */ /* 0x000fe20003f05270 */
[----:B------:R3:W-:Y:S06]  /*4a30*/  MEMBAR.ALL.CTA ;  /* 0x0000000000007992 */ /* 0x0007ec0000008000 */
[----:B---3--:R-:W3:Y:S01]  /*4a40*/  FENCE.VIEW.ASYNC.S ;  /* 0x00000000000073c6 */ /* 0x008ee20000000000 */
[----:B------:R-:W-:-:S02]  /*4a50*/  VIADD R60, R60, 0x1 ;  /* 0x000000013c3c7836 */ /* 0x000fc40000000000 */
[----:B------:R-:W-:Y:S02]  /*4a60*/  VIADD R62, R62, 0x1 ;  /* 0x000000013e3e7836 */ /* 0x000fe40000000000 */
[----:B------:R-:W-:Y:S01]  /*4a70*/  IMAD.U32 R4, RZ, RZ, UR4 ;  /* 0x00000004ff047e24 */ /* 0x000fe2000f8e00ff */
[----:B---3--:R3:W-:Y:S04]  /*4a80*/  SYNCS.ARRIVE.TRANS64.ART0 RZ, [R5+URZ+0x80], R0 ;  /* 0x0000800005ff79a7 */ /* 0x0087e800085000ff */
[----:B------:R3:W-:Y:S01]  /*4a90*/  @!P0 STS [R73+0x31c00], R4 ;  /* 0x031c000449008388 */ /* 0x0007e20000000800 */
[----:B------:R-:W-:Y:S01]  /*4aa0*/  BAR.SYNC.DEFER_BLOCKING 0x2, 0x80 ;  /* 0x0082000000007b1d */ /* 0x000fe20000010000 */
[----:B------:R-:W-:-:S13]  /*4ab0*/  LOP3.LUT P0, RZ, R75, R56, RZ, 0xfc, !PT ;  /* 0x000000384bff7212 */ /* 0x000fda000780fcff */
[----:B------:R-:W-:Y:S05]  /*4ac0*/  @P0 BRA `(.L_x_49) ;  /* 0x0000000000200947 */ /* 0x000fea0003800000 */
[----:B------:R-:W-:Y:S01]  /*4ad0*/  IMAD.U32 R3, RZ, RZ, UR7 ;  /* 0x00000007ff037e24 */ /* 0x000fe2000f8e00ff */
[----:B------:R-:W4:Y:S04]  /*4ae0*/  LDCU.64 UR4, c[0x0][0x740] ;  /* 0x0000e800ff0477ac */ /* 0x000f280008000a00 */
[----:B-1-3--:R-:W1:Y:S01]  /*4af0*/  LDS.128 R4, [R3+0x31c00] ;  /* 0x031c000003047984 */ /* 0x00ae620000000c00 */
[----:B----4-:R-:W-:-:S04]  /*4b00*/  LEA R8, P0, R57, UR4, 0x2 ;  /* 0x0000000439087c11 */ /* 0x010fc8000f8010ff */
[----:B------:R-:W-:Y:S02]  /*4b10*/  LEA.HI.X R9, R57, UR5, R2, 0x2, P0 ;  /* 0x0000000539097c11 */ /* 0x000fe400080f1402 */
[----:B-1----:R-:W-:-:S04]  /*4b20*/  FMNMX3 R4, R4, RZ, R5, !PT ;  /* 0x000000ff04047276 */ /* 0x002fc80007800005 */
[----:B------:R-:W-:-:S05]  /*4b30*/  FMNMX3 R7, R4, R6, R7, !PT ;  /* 0x0000000604077276 */ /* 0x000fca0007800007 */
[----:B------:R4:W-:Y:S02]  /*4b40*/  REDG.E.MAX.S32.STRONG.GPU desc[UR14][R8.64], R7 ;  /* 0x000000070800798e */ /* 0x0009e4000d12e30e */
.L_x_49:
[----:B------:R-:W-:Y:S05]  /*4b50*/  BSYNC.RECONVERGENT B0 ;  /* 0x0000000000007941 */ /* 0x000fea0003800200 */
.L_x_48:
[----:B--2---:R-:W-:Y:S02]  /*4b60*/  ISETP.NE.AND P0, PT, R55, 0x1, PT ;  /* 0x000000013700780c */ /* 0x004fe40003f05270 */
[----:B------:R-:W-:Y:S02]  /*4b70*/  ISETP.NE.AND P1, PT, R62, 0x2, PT ;  /* 0x000000023e00780c */ /* 0x000fe40003f25270 */
[----:B------:R-:W-:Y:S02]  /*4b80*/  ISETP.NE.AND P2, PT, R60, 0x2, PT ;  /* 0x000000023c00780c */ /* 0x000fe40003f45270 */
[----:B---3--:R-:W-:Y:S02]  /*4b90*/  SEL R4, RZ, 0x1, P1 ;  /* 0x00000001ff047807 */ /* 0x008fe40000800000 */
[----:B------:R-:W-:Y:S02]  /*4ba0*/  SEL R2, RZ, 0x1, P2 ;  /* 0x00000001ff027807 */ /* 0x000fe40001000000 */
[----:B------:R-:W-:-:S02]  /*4bb0*/  LOP3.LUT R61, R61, R4, RZ, 0x3c, !PT ;  /* 0x000000043d3d7212 */ /* 0x000fc400078e3cff */
[----:B------:R-:W-:Y:S02]  /*4bc0*/  LOP3.LUT R59, R59, R2, RZ, 0x3c, !PT ;  /* 0x000000023b3b7212 */ /* 0x000fe400078e3cff */
[----:B------:R-:W-:Y:S02]  /*4bd0*/  SEL R62, R62, RZ, P1 ;  /* 0x000000ff3e3e7207 */ /* 0x000fe40000800000 */
[----:B------:R-:W-:Y:S01]  /*4be0*/  SEL R60, R60, RZ, P2 ;  /* 0x000000ff3c3c7207 */ /* 0x000fe20001000000 */
[----:B------:R-:W-:Y:S06]  /*4bf0*/  @!P0 BRA `(.L_x_50) ;  /* 0xffffffe000208947 */ /* 0x000fec000383ffff */
.L_x_39:
[----:B------:R-:W-:Y:S05]  /*4c00*/  BRA.U !UP4, `(.L_x_51) ;  /* 0x000000010c1c7547 */ /* 0x000fea000b800000 */
[----:B------:R-:W5:Y:S01]  /*4c10*/  S2UR UR4, SR_CgaCtaId ;  /* 0x00000000000479c3 */ /* 0x000f620000008800 */
[----:B------:R-:W-:Y:S02]  /*4c20*/  ELECT P0, URZ, PT ;  /* 0x0000000000ff782f */ /* 0x000fe40003800000 */
[----:B------:R-:W-:Y:S01]  /*4c30*/  MOV R2, 0x1 ;  /* 0x0000000100027802 */ /* 0x000fe20000000f00 */
[----:B------:R-:W-:-:S04]  /*4c40*/  UMOV UR5, 0x40 ;  /* 0x0000004000057882 */ /* 0x000fc80000000000 */
[----:B------:R-:W-:Y:S01]  /*4c50*/  UVIRTCOUNT.DEALLOC.SMPOOL 0x80 ;  /* 0x000000800000784c */ /* 0x000fe20000000000 */
[----:B-----5:R-:W-:-:S09]  /*4c60*/  ULEA UR4, UR4, UR5, 0x18 ;  /* 0x0000000504047291 */ /* 0x020fd2000f8ec0ff */
[----:B------:R1:W-:Y:S03]  /*4c70*/  @P0 STS.U8 [UR4], R2 ;  /* 0x00000002ff000988 */ /* 0x0003e60008000004 */
.L_x_51:
[----:B------:R-:W-:Y:S06]  /*4c80*/  BAR.SYNC.DEFER_BLOCKING 0x2, 0x80 ;  /* 0x0082000000007b1d */ /* 0x000fec0000010000 */
[----:B------:R-:W-:Y:S05]  /*4c90*/  BRA.U !UP4, `(.L_x_52) ;  /* 0x000000010c9c7547 */ /* 0x000fea000b800000 */
[----:B------:R-:W5:Y:S01]  /*4ca0*/  S2UR UR5, SR_CgaCtaId ;  /* 0x00000000000579c3 */ /* 0x000f620000008800 */
[----:B------:R-:W-:Y:S01]  /*4cb0*/  NOP ;  /* 0x0000000000007918 */ /* 0x000fe20000000000 */
[----:B------:R-:W-:Y:S01]  /*4cc0*/  UMOV UR4, 0x50 ;  /* 0x0000005000047882 */ /* 0x000fe20000000000 */
[----:B------:R-:W-:Y:S01]  /*4cd0*/  LOP3.LUT R4, R74, 0xffff, RZ, 0xc0, !PT ;  /* 0x0000ffff4a047812 */ /* 0x000fe200078ec0ff */
[----:B---3--:R-:W-:-:S03]  /*4ce0*/  IMAD.MOV.U32 R3, RZ, RZ, 0xffff ;  /* 0x0000ffffff037424 */ /* 0x008fc600078e00ff */
[----:B------:R-:W-:-:S04]  /*4cf0*/  SHF.R.U32.HI R4, RZ, 0x5, R4 ;  /* 0x00000005ff047819 */ /* 0x000fc80000011604 */
[----:B------:R-:W-:Y:S01]  /*4d00*/  SHF.L.U32 R3, R3, R4, RZ ;  /* 0x0000000403037219 */ /* 0x000fe200000006ff */
[----:B-1----:R-:W-:-:S05]  /*4d10*/  VIADD R5, R4, 0x10 ;  /* 0x0000001004057836 */ /* 0x002fca0000000000 */
[----:B------:R-:W-:Y:S01]  /*4d20*/  SHF.L.U32 R0, R0, R5, RZ ;  /* 0x0000000500007219 */ /* 0x000fe200000006ff */
[----:B-----5:R-:W-:-:S03]  /*4d30*/  ULEA UR5, UR5, UR4, 0x18 ;  /* 0x0000000405057291 */ /* 0x020fc6000f8ec0ff */
[----:B------:R-:W-:-:S04]  /*4d40*/  LOP3.LUT R5, R0, R3, RZ, 0xfc, !PT ;  /* 0x0000000300057212 */ /* 0x000fc800078efcff */
[C---:B------:R-:W-:Y:S02]  /*4d50*/  LOP3.LUT R3, R5.reuse, 0xffff, RZ, 0xc0, !PT ;  /* 0x0000ffff05037812 */ /* 0x040fe400078ec0ff */
[----:B------:R-:W1:Y:S02]  /*4d60*/  LDS R2, [UR5] ;  /* 0x00000005ff027984 */ /* 0x000e640008000800 */
[----:B-1----:R-:W-:-:S04]  /*4d70*/  LOP3.LUT R0, R5, 0xffff, R2, 0x80, !PT ;  /* 0x0000ffff05007812 */ /* 0x002fc800078e8002 */
[----:B------:R-:W-:-:S13]  /*4d80*/  ISETP.NE.AND P0, PT, R0, R3, PT ;  /* 0x000000030000720c */ /* 0x000fda0003f05270 */
[----:B------:R-:W-:Y:S05]  /*4d90*/  @P0 BRA `(.L_x_53) ;  /* 0x0000000000500947 */ /* 0x000fea0003800000 */
[----:B------:R-:W-:Y:S02]  /*4da0*/  SHF.R.U32.HI R0, RZ, 0x10, R2 ;  /* 0x00000010ff007819 */ /* 0x000fe40000011602 */
[----:B------:R-:W-:-:S04]  /*4db0*/  SHF.R.U32.HI R3, RZ, 0x10, R5 ;  /* 0x00000010ff037819 */ /* 0x000fc80000011605 */
[----:B------:R-:W-:-:S04]  /*4dc0*/  LOP3.LUT R0, R0, R3, RZ, 0xc0, !PT ;  /* 0x0000000300007212 */ /* 0x000fc800078ec0ff */
[----:B------:R-:W-:-:S13]  /*4dd0*/  ISETP.NE.AND P0, PT, R0, R3, PT ;  /* 0x000000030000720c */ /* 0x000fda0003f05270 */
[----:B------:R-:W-:Y:S05]  /*4de0*/  @P0 BRA `(.L_x_54) ;  /* 0x0000000000300947 */ /* 0x000fea0003800000 */
[----:B------:R-:W-:Y:S01]  /*4df0*/  R2UR UR8, R5 ;  /* 0x00000000050872ca */ /* 0x000fe200000e0000 */
[----:B------:R-:W1:Y:S01]  /*4e00*/  S2R R2, SR_LANEID ;  /* 0x0000000000027919 */ /* 0x000e620000000000 */
[----:B------:R-:W-:Y:S02]  /*4e10*/  VOTEU.ANY UR6, UPT, PT ;  /* 0x0000000000067886 */ /* 0x000fe400038e0100 */
[----:B------:R-:W-:-:S09]  /*4e20*/  UFLO.U32 UR6, UR6 ;  /* 0x00000006000672bd */ /* 0x000fd200080e0000 */
[----:B------:R-:W-:-:S06]  /*4e30*/  ULOP3.LUT UR8, URZ, UR8, URZ, 0x33, !UPT ;  /* 0x00000008ff087292 */ /* 0x000fcc000f8e33ff */
[----:B------:R-:W-:-:S04]  /*4e40*/  IMAD.U32 R0, RZ, RZ, UR8 ;  /* 0x00000008ff007e24 */ /* 0x000fc8000f8e00ff */
[----:B------:R-:W3:Y:S02]  /*4e50*/  REDUX UR4, R0 ;  /* 0x00000000000473c4 */ /* 0x000ee40000000000 */
[----:B------:R4:W-:Y:S01]  /*4e60*/  UTCATOMSWS.AND URZ, UR8 ;  /* 0x0000000800ff79e3 */ /* 0x0009e20008000000 */
[----:B-1----:R-:W-:Y:S01]  /*4e70*/  ISETP.EQ.U32.AND P0, PT, R2, UR6, PT ;  /* 0x0000000602007c0c */ /* 0x002fe2000bf02070 */
[----:B---3--:R-:W-:-:S12]  /*4e80*/  IMAD.U32 R2, RZ, RZ, UR4 ;  /* 0x00000004ff027e24 */ /* 0x008fd8000f8e00ff */
[----:B------:R4:W-:Y:S01]  /*4e90*/  @P0 ATOMS.AND RZ, [UR5], R2 ;  /* 0x00000002ffff098c */ /* 0x0009e2000a800005 */
[----:B------:R-:W-:Y:S05]  /*4ea0*/  BRA `(.L_x_55) ;  /* 0x0000000000147947 */ /* 0x000fea0003800000 */
.L_x_54:
[----:B------:R-:W-:Y:S02]  /*4eb0*/  MOV R2, 0x4ed0 ;  /* 0x00004ed000027802 */ /* 0x000fe40000000f00 */
[----:B--2-4-:R-:W-:Y:S05]  /*4ec0*/  CALL.REL.NOINC `($__internal_0_$__cuda_sm10x_tcgen05_guardrail_trap_col_being_dealloced_not_returned_by_alloc) ;  /* 0x0000000400a07944 */ /* 0x014fea0003c00000 */
[----:B------:R-:W-:Y:S05]  /*4ed0*/  BRA `(.L_x_55) ;  /* 0x0000000000087947 */ /* 0x000fea0003800000 */
.L_x_53:
[----:B------:R-:W-:Y:S02]  /*4ee0*/  MOV R2, 0x4f00 ;  /* 0x00004f0000027802 */ /* 0x000fe40000000f00 */
[----:B--2-4-:R-:W-:Y:S05]  /*4ef0*/  CALL.REL.NOINC `($__internal_2_$__cuda_sm10x_tcgen05_guardrail_trap_unallocated_columns_being_dealloced) ;  /* 0x0000000400ac7944 */ /* 0x014fea0003c00000 */
.L_x_55:
[----:B------:R-:W-:Y:S01]  /*4f00*/  NOP ;  /* 0x0000000000007918 */ /* 0x000fe20000000000 */
.L_x_52:
[----:B------:R-:W-:-:S04]  /*4f10*/  DEPBAR.LE SB0, 0x0 ;  /* 0x000080000000791a */ /* 0x000fc80000000000 */
[----:B------:R-:W-:-:S04]  /*4f20*/  DEPBAR.LE SB0, 0x0 ;  /* 0x000080000000791a */ /* 0x000fc80000000000 */
[----:B----4-:R-:W-:Y:S05]  /*4f30*/  EXIT ;  /* 0x000000000000794d */ /* 0x010fea0003800000 */
.L_x_9:
[----:B------:R-:W-:-:S07]  /*4f40*/  MOV R20, R21 ;  /* 0x0000001500147202 */ /* 0x000fce0000000f00 */
.L_x_56:
[----:B----4-:R4:W3:Y:S02]  /*4f50*/  SYNCS.PHASECHK.TRANS64.TRYWAIT P0, [R14+URZ+0x80], R21 ;  /* 0x000080150e0075a7 */ /* 0x0108e400080011ff */
[----:B---3--:R-:W-:Y:S05]  /*4f60*/  @!P0 NANOSLEEP.SYNCS 0x989680 ;  /* 0x009896800000895d */ /* 0x008fea0003900000 */
[----:B------:R-:W3:Y:S02]  /*4f70*/  @!P0 SYNCS.PHASECHK.TRANS64 P0, [R14+URZ+0x80], R21 ;  /* 0x000080150e0085a7 */ /* 0x000ee400080010ff */
[----:B---3--:R-:W-:Y:S05]  /*4f80*/  @!P0 BRA `(.L_x_56) ;  /* 0xfffffffc00f08947 */ /* 0x008fea000383ffff */
[----:B------:R-:W-:Y:S05]  /*4f90*/  BRA `(.L_x_57) ;  /* 0xffffffbc00487947 */ /* 0x000fea000383ffff */
.L_x_11:
[----:B------:R-:W-:-:S07]  /*4fa0*/  MOV R7, R6 ;  /* 0x0000000600077202 */ /* 0x000fce0000000f00 */
.L_x_58:
[----:B--2---:R2:W3:Y:S02]  /*4fb0*/  SYNCS.PHASECHK.TRANS64.TRYWAIT P0, [R2+URZ+0x80], R7 ;  /* 0x00008007020075a7 */ /* 0x0044e400080011ff */
[----:B---3--:R-:W-:Y:S05]  /*4fc0*/  @!P0 NANOSLEEP.SYNCS 0x989680 ;  /* 0x009896800000895d */ /* 0x008fea0003900000 */
[----:B------:R-:W3:Y:S02]  /*4fd0*/  @!P0 SYNCS.PHASECHK.TRANS64 P0, [R2+URZ+0x80], R7 ;  /* 0x00008007020085a7 */ /* 0x000ee400080010ff */
[----:B---3--:R-:W-:Y:S05]  /*4fe0*/  @!P0 BRA `(.L_x_58) ;  /* 0xfffffffc00f08947 */ /* 0x008fea000383ffff */
[----:B------:R-:W-:Y:S05]  /*4ff0*/  BRA `(.L_x_59) ;  /* 0xffffffbc00ec7947 */ /* 0x000fea000383ffff */
.L_x_12:
[----:B------:R-:W-:-:S07]  /*5000*/  MOV R13, R12 ;  /* 0x0000000c000d7202 */ /* 0x000fce0000000f00 */
.L_x_60:
[----:B--2---:R2:W3:Y:S02]  /*5010*/  SYNCS.PHASECHK.TRANS64.TRYWAIT P0, [R8+URZ+0x80], R13 ;  /* 0x0000800d080075a7 */ /* 0x0044e400080011ff */
[----:B---3--:R-:W-:Y:S05]  /*5020*/  @!P0 NANOSLEEP.SYNCS 0x989680 ;  /* 0x009896800000895d */ /* 0x008fea0003900000 */
[----:B------:R-:W3:Y:S02]  /*5030*/  @!P0 SYNCS.PHASECHK.TRANS64 P0, [R8+URZ+0x80], R13 ;  /* 0x0000800d080085a7 */ /* 0x000ee400080010ff */
[----:B---3--:R-:W-:Y:S05]  /*5040*/  @!P0 BRA `(.L_x_60) ;  /* 0xfffffffc00f08947 */ /* 0x008fea000383ffff */
[----:B------:R-:W-:Y:S05]  /*5050*/  BRA `(.L_x_4) ;  /* 0xffffffc000207947 */ /* 0x000fea000383ffff */
.L_x_14:
[----:B------:R-:W-:-:S07]  /*5060*/  MOV R0, UR23 ;  /* 0x0000001700007c02 */ /* 0x000fce0008000f00 */
.L_x_61:
[----:B---3--:R3:W4:Y:S02]  /*5070*/  SYNCS.PHASECHK.TRANS64.TRYWAIT P0, [R0+URZ+0x70], RZ ;  /* 0x000070ff000075a7 */ /* 0x00872400080011ff */
[----:B----4-:R-:W-:Y:S05]  /*5080*/  @!P0 NANOSLEEP.SYNCS 0x989680 ;  /* 0x009896800000895d */ /* 0x010fea0003900000 */
[----:B------:R-:W4:Y:S02]  /*5090*/  @!P0 SYNCS.PHASECHK.TRANS64 P0, [R0+URZ+0x70], RZ ;  /* 0x000070ff000085a7 */ /* 0x000f2400080010ff */
[----:B----4-:R-:W-:Y:S05]  /*50a0*/  @!P0 BRA `(.L_x_61) ;  /* 0xfffffffc00f08947 */ /* 0x010fea000383ffff */
[----:B------:R-:W-:Y:S05]  /*50b0*/  BRA `(.L_x_62) ;  /* 0xffffffc000247947 */ /* 0x000fea000383ffff */
.L_x_17:
[----:B------:R-:W-:Y:S02]  /*50c0*/  MOV R4, UR11 ;  /* 0x0000000b00047c02 */ /* 0x000fe40008000f00 */
[----:B------:R-:W-:Y:S02]  /*50d0*/  MOV R5, UR11 ;  /* 0x0000000b00057c02 */ /* 0x000fe40008000f00 */
[----:B------:R-:W-:-:S07]  /*50e0*/  MOV R0, UR5 ;  /* 0x0000000500007c02 */ /* 0x000fce0008000f00 */
.L_x_63:
[----:B--2---:R2:W3:Y:S02]  /*50f0*/  SYNCS.PHASECHK.TRANS64.TRYWAIT P0, [R0+URZ+0x28], R5 ;  /* 0x00002805000075a7 */ /* 0x0044e400080011ff */
[----:B---3--:R-:W-:Y:S05]  /*5100*/  @!P0 NANOSLEEP.SYNCS 0x989680 ;  /* 0x009896800000895d */ /* 0x008fea0003900000 */
[----:B------:R-:W3:Y:S02]  /*5110*/  @!P0 SYNCS.PHASECHK.TRANS64 P0, [R0+URZ+0x28], R5 ;  /* 0x00002805000085a7 */ /* 0x000ee400080010ff */
[----:B---3--:R-:W-:Y:S05]  /*5120*/  @!P0 BRA `(.L_x_63) ;  /* 0xfffffffc00f08947 */ /* 0x008fea000383ffff */
[----:B------:R-:W-:Y:S05]  /*5130*/  BRA `(.L_x_16) ;  /* 0xffffffc000e47947 */ /* 0x000fea000383ffff */
.L_x_19:
[----:B------:R-:W-:-:S07]  /*5140*/  MOV R5, R4 ;  /* 0x0000000400057202 */ /* 0x000fce0000000f00 */
.L_x_64:
[----:B---3--:R3:W4:Y:S02]  /*5150*/  SYNCS.PHASECHK.TRANS64.TRYWAIT P0, [R3+URZ+0x70], R5 ;  /* 0x00007005030075a7 */ /* 0x00872400080011ff */
[----:B----4-:R-:W-:Y:S05]  /*5160*/  @!P0 NANOSLEEP.SYNCS 0x989680 ;  /* 0x009896800000895d */ /* 0x010fea0003900000 */
[----:B------:R-:W4:Y:S02]  /*5170*/  @!P0 SYNCS.PHASECHK.TRANS64 P0, [R3+URZ+0x70], R5 ;  /* 0x00007005030085a7 */ /* 0x000f2400080010ff */
[----:B----4-:R-:W-:Y:S05]  /*5180*/  @!P0 BRA `(.L_x_64) ;  /* 0xfffffffc00f08947 */ /* 0x010fea000383ffff */
[----:B------:R-:W-:Y:S05]  /*5190*/  BRA `(.L_x_65) ;  /* 0xffffffc400307947 */ /* 0x000fea000383ffff */
.L_x_21:
[----:B------:R-:W-:Y:S02]  /*51a0*/  MOV R2, UR4 ;  /* 0x0000000400027c02 */ /* 0x000fe40008000f00 */
[----:B------:R-:W-:Y:S02]  /*51b0*/  MOV R3, UR4 ;  /* 0x0000000400037c02 */ /* 0x000fe40008000f00 */
[----:B------:R-:W-:-:S07]  /*51c0*/  MOV R0, UR5 ;  /* 0x0000000500007c02 */ /* 0x000fce0008000f00 */
.L_x_66:
[----:B---3--:R3:W4:Y:S02]  /*51d0*/  SYNCS.PHASECHK.TRANS64.TRYWAIT P0, [R0+URZ+0x28], R3 ;  /* 0x00002803000075a7 */ /* 0x00872400080011ff */
[----:B----4-:R-:W-:Y:S05]  /*51e0*/  @!P0 NANOSLEEP.SYNCS 0x989680 ;  /* 0x009896800000895d */ /* 0x010fea0003900000 */
[----:B------:R-:W4:Y:S02]  /*51f0*/  @!P0 SYNCS.PHASECHK.TRANS64 P0, [R0+URZ+0x28], R3 ;  /* 0x00002803000085a7 */ /* 0x000f2400080010ff */
[----:B----4-:R-:W-:Y:S05]  /*5200*/  @!P0 BRA `(.L_x_66) ;  /* 0xfffffffc00f08947 */ /* 0x010fea000383ffff */
[----:B------:R-:W-:Y:S05]  /*5210*/  BRA `(.L_x_67) ;  /* 0xffffffc400a47947 */ /* 0x000fea000383ffff */
.L_x_23:
[----:B------:R-:W-:-:S07]  /*5220*/  MOV R2, UR12 ;  /* 0x0000000c00027c02 */ /* 0x000fce0008000f00 */
.L_x_68:
[----:B---3--:R3:W4:Y:S02]  /*5230*/  SYNCS.PHASECHK.TRANS64.TRYWAIT P0, [R2+URZ+0x70], RZ ;  /* 0x000070ff020075a7 */ /* 0x00872400080011ff */
[----:B----4-:R-:W-:Y:S05]  /*5240*/  @!P0 NANOSLEEP.SYNCS 0x989680 ;  /* 0x009896800000895d */ /* 0x010fea0003900000 */
[----:B------:R-:W4:Y:S02]  /*5250*/  @!P0 SYNCS.PHASECHK.TRANS64 P0, [R2+URZ+0x70], RZ ;  /* 0x000070ff020085a7 */ /* 0x000f2400080010ff */
[----:B----4-:R-:W-:Y:S05]  /*5260*/  @!P0 BRA `(.L_x_68) ;  /* 0xfffffffc00f08947 */ /* 0x010fea000383ffff */
[----:B------:R-:W-:Y:S05]  /*5270*/  BRA `(.L_x_69) ;  /* 0xffffffc400bc7947 */ /* 0x000fea000383ffff */
.L_x_26:
[----:B------:R-:W-:Y:S02]  /*5280*/  MOV R0, UR18 ;  /* 0x0000001200007c02 */ /* 0x000fe40008000f00 */
[----:B------:R-:W-:-:S07]  /*5290*/  MOV R3, R2 ;  /* 0x0000000200037202 */ /* 0x000fce0000000f00 */
.L_x_70:
[----:B---3--:R3:W4:Y:S02]  /*52a0*/  SYNCS.PHASECHK.TRANS64.TRYWAIT P0, [R0+URZ+0x60], R3 ;  /* 0x00006003000075a7 */ /* 0x00872400080011ff */
[----:B----4-:R-:W-:Y:S05]  /*52b0*/  @!P0 NANOSLEEP.SYNCS 0x989680 ;  /* 0x009896800000895d */ /* 0x010fea0003900000 */
[----:B------:R-:W4:Y:S02]  /*52c0*/  @!P0 SYNCS.PHASECHK.TRANS64 P0, [R0+URZ+0x60], R3 ;  /* 0x00006003000085a7 */ /* 0x000f2400080010ff */
[----:B----4-:R-:W-:Y:S05]  /*52d0*/  @!P0 BRA `(.L_x_70) ;  /* 0xfffffffc00f08947 */ /* 0x010fea000383ffff */
[----:B------:R-:W-:Y:S05]  /*52e0*/  BRA `(.L_x_25) ;  /* 0xffffffc800e07947 */ /* 0x000fea000383ffff */
.L_x_28:
[----:B------:R-:W-:Y:S02]  /*52f0*/  MOV R2, UR23 ;  /* 0x0000001700027c02 */ /* 0x000fe40008000f00 */
[----:B------:R-:W-:Y:S02]  /*5300*/  MOV R3, UR23 ;  /* 0x0000001700037c02 */ /* 0x000fe40008000f00 */
[----:B------:R-:W-:Y:S07]  /*5310*/  MOV R0, UR13 ;  /* 0x0000000d00007c02 */ /* 0x000fee0008000f00 */
.L_x_71:
[----:B---3--:R3:W4:Y:S02]  /*5320*/  SYNCS.PHASECHK.TRANS64.TRYWAIT P1, [R0+URZ], R3 ;  /* 0x00000003000075a7 */ /* 0x00872400080211ff */
[----:B----4-:R-:W-:Y:S05]  /*5330*/  @!P1 NANOSLEEP.SYNCS 0x989680 ;  /* 0x009896800000995d */ /* 0x010fea0003900000 */
[----:B------:R-:W4:Y:S02]  /*5340*/  @!P1 SYNCS.PHASECHK.TRANS64 P1, [R0+URZ], R3 ;  /* 0x00000003000095a7 */ /* 0x000f2400080210ff */
[----:B----4-:R-:W-:Y:S05]  /*5350*/  @!P1 BRA `(.L_x_71) ;  /* 0xfffffffc00f09947 */ /* 0x010fea000383ffff */
[----:B------:R-:W-:Y:S05]  /*5360*/  BRA `(.L_x_27) ;  /* 0xffffffcc00747947 */ /* 0x000fea000383ffff */
.L_x_30:
[----:B------:R-:W-:-:S07]  /*5370*/  MOV R2, R3 ;  /* 0x0000000300027202 */ /* 0x000fce0000000f00 */
.L_x_72:
[----:B----4-:R4:W3:Y:S02]  /*5380*/  SYNCS.PHASECHK.TRANS64.TRYWAIT P0, [R0+URZ+0x70], R3 ;  /* 0x00007003000075a7 */ /* 0x0108e400080011ff */
[----:B---3--:R-:W-:Y:S05]  /*5390*/  @!P0 NANOSLEEP.SYNCS 0x989680 ;  /* 0x009896800000895d */ /* 0x008fea0003900000 */
[----:B------:R-:W3:Y:S02]  /*53a0*/  @!P0 SYNCS.PHASECHK.TRANS64 P0, [R0+URZ+0x70], R3 ;  /* 0x00007003000085a7 */ /* 0x000ee400080010ff */
[----:B---3--:R-:W-:Y:S05]  /*53b0*/  @!P0 BRA `(.L_x_72) ;  /* 0xfffffffc00f08947 */ /* 0x008fea000383ffff */
[----:B------:R-:W-:Y:S05]  /*53c0*/  BRA `(.L_x_73) ;  /* 0xffffffd000087947 */ /* 0x000fea000383ffff */
.L_x_32:
[----:B------:R-:W-:-:S07]  /*53d0*/  MOV R3, R2 ;  /* 0x0000000200037202 */ /* 0x000fce0000000f00 */
.L_x_74:
[----:B---3--:R3:W4:Y:S02]  /*53e0*/  SYNCS.PHASECHK.TRANS64.TRYWAIT P0, [R0+URZ+0x60], R3 ;  /* 0x00006003000075a7 */ /* 0x00872400080011ff */
[----:B----4-:R-:W-:Y:S05]  /*53f0*/  @!P0 NANOSLEEP.SYNCS 0x989680 ;  /* 0x009896800000895d */ /* 0x010fea0003900000 */
[----:B------:R-:W4:Y:S02]  /*5400*/  @!P0 SYNCS.PHASECHK.TRANS64 P0, [R0+URZ+0x60], R3 ;  /* 0x00006003000085a7 */ /* 0x000f2400080010ff */
[----:B----4-:R-:W-:Y:S05]  /*5410*/  @!P0 BRA `(.L_x_74) ;  /* 0xfffffffc00f08947 */ /* 0x010fea000383ffff */
[----:B------:R-:W-:Y:S05]  /*5420*/  BRA `(.L_x_22) ;  /* 0xffffffd0005c7947 */ /* 0x000fea000383ffff */
.L_x_38:
[----:B---3--:R3:W4:Y:S02]  /*5430*/  SYNCS.PHASECHK.TRANS64.TRYWAIT P0, [R3+URZ+0x70], RZ ;  /* 0x000070ff030075a7 */ /* 0x00872400080011ff */
[----:B----4-:R-:W-:Y:S05]  /*5440*/  @!P0 NANOSLEEP.SYNCS 0x989680 ;  /* 0x009896800000895d */ /* 0x010fea0003900000 */
[----:B------:R-:W4:Y:S02]  /*5450*/  @!P0 SYNCS.PHASECHK.TRANS64 P0, [R3+URZ+0x70], RZ ;  /* 0x000070ff030085a7 */ /* 0x000f2400080010ff */
[----:B----4-:R-:W-:Y:S05]  /*5460*/  @!P0 BRA `(.L_x_38) ;  /* 0xfffffffc00f08947 */ /* 0x010fea000383ffff */
[----:B------:R-:W-:Y:S05]  /*5470*/  BRA `(.L_x_75) ;  /* 0xffffffd4002c7947 */ /* 0x000fea000383ffff */
.L_x_40:
[----:B------:R-:W-:-:S07]  /*5480*/  MOV R4, R5 ;  /* 0x0000000500047202 */ /* 0x000fce0000000f00 */
.L_x_76:
[----:B-1----:R1:W2:Y:S02]  /*5490*/  SYNCS.PHASECHK.TRANS64.TRYWAIT P1, [R52+URZ+0x50], R5 ;  /* 0x00005005340075a7 */ /* 0x0022a400080211ff */
[----:B--2---:R-:W-:Y:S05]  /*54a0*/  @!P1 NANOSLEEP.SYNCS 0x989680 ;  /* 0x009896800000995d */ /* 0x004fea0003900000 */
[----:B------:R-:W2:Y:S02]  /*54b0*/  @!P1 SYNCS.PHASECHK.TRANS64 P1, [R52+URZ+0x50], R5 ;  /* 0x00005005340095a7 */ /* 0x000ea400080210ff */
[----:B--2---:R-:W-:Y:S05]  /*54c0*/  @!P1 BRA `(.L_x_76) ;  /* 0xfffffffc00f09947 */ /* 0x004fea000383ffff */
[----:B------:R-:W-:Y:S05]  /*54d0*/  BRA `(.L_x_77) ;  /* 0xffffffd800207947 */ /* 0x000fea000383ffff */
.L_x_47:
[-C--:B------:R-:W-:Y:S02]  /*54e0*/  MOV R6, R4.reuse ;  /* 0x0000000400067202 */ /* 0x080fe40000000f00 */
[----:B------:R-:W-:-:S07]  /*54f0*/  MOV R7, R4 ;  /* 0x0000000400077202 */ /* 0x000fce0000000f00 */
.L_x_78:
[----:B-1----:R1:W2:Y:S02]  /*5500*/  SYNCS.PHASECHK.TRANS64.TRYWAIT P0, [R5+URZ+0x70], R7 ;  /* 0x00007007050075a7 */ /* 0x0022a400080011ff */
[----:B--2---:R-:W-:Y:S05]  /*5510*/  @!P0 NANOSLEEP.SYNCS 0x989680 ;  /* 0x009896800000895d */ /* 0x004fea0003900000 */
[----:B------:R-:W2:Y:S02]  /*5520*/  @!P0 SYNCS.PHASECHK.TRANS64 P0, [R5+URZ+0x70], R7 ;  /* 0x00007007050085a7 */ /* 0x000ea400080010ff */
[----:B--2---:R-:W-:Y:S05]  /*5530*/  @!P0 BRA `(.L_x_78) ;  /* 0xfffffffc00f08947 */ /* 0x004fea000383ffff */
[----:B------:R-:W-:Y:S05]  /*5540*/  BRA `(.L_x_79) ;  /* 0xfffffff400247947 */ /* 0x000fea000383ffff */
        .weak           $__internal_0_$__cuda_sm10x_tcgen05_guardrail_trap_col_being_dealloced_not_returned_by_alloc
        .type           $__internal_0_$__cuda_sm10x_tcgen05_guardrail_trap_col_being_dealloced_not_returned_by_alloc,@function
        .size           $__internal_0_$__cuda_sm10x_tcgen05_guardrail_trap_col_being_dealloced_not_returned_by_alloc,($__internal_1_$__cuda_sm10x_tcgen05_guardrail_trap_phase_invalid_during_alloc - $__internal_0_$__cuda_sm10x_tcgen05_guardrail_trap_col_being_dealloced_not_returned_by_alloc)
$__internal_0_$__cuda_sm10x_tcgen05_guardrail_trap_col_being_dealloced_not_returned_by_alloc:
[----:B------:R-:W-:Y:S05]  /*5550*/  BPT.TRAP 0x1 ;  /* 0x000000040000795c */ /* 0x000fea0000300000 */
[----:B------:R-:W-:-:S04]  /*5560*/  HFMA2 R3, -RZ, RZ, 0, 0 ;  /* 0x00000000ff037431 */ /* 0x000fc800000001ff */
[----:B------:R-:W-:Y:S05]  /*5570*/  RET.REL.NODEC R2 `(kernel_cutlass_kernel_cudnngrouped_gemmgrouped_gemm_swiglugrouped_gemm_swiglu_quantBlockScaledContiguousGroupedGemmKernel_object_at__TiledMMA_ThrLayoutVMNK11110000_PermutationMNK____MMAAt_0) ;  /* 0xffffffa802a07950 */ /* 0x000fea0003c3ffff */
        .weak           $__internal_1_$__cuda_sm10x_tcgen05_guardrail_trap_phase_invalid_during_alloc
        .type           $__internal_1_$__cuda_sm10x_tcgen05_guardrail_trap_phase_invalid_during_alloc,@function
        .size           $__internal_1_$__cuda_sm10x_tcgen05_guardrail_trap_phase_invalid_during_alloc,($__internal_2_$__cuda_sm10x_tcgen05_guardrail_trap_unallocated_columns_being_dealloced - $__internal_1_$__cuda_sm10x_tcgen05_guardrail_trap_phase_invalid_during_alloc)
$__internal_1_$__cuda_sm10x_tcgen05_guardrail_trap_phase_invalid_during_alloc:
[----:B------:R-:W-:Y:S05]  /*5580*/  BPT.TRAP 0x1 ;  /* 0x000000040000795c */ /* 0x000fea0000300000 */
[----:B------:R-:W-:-:S04]  /*5590*/  MOV R3, 0x0 ;  /* 0x0000000000037802 */ /* 0x000fc80000000f00 */
[----:B------:R-:W-:Y:S05]  /*55a0*/  RET.REL.NODEC R2 `(kernel_cutlass_kernel_cudnngrouped_gemmgrouped_gemm_swiglugrouped_gemm_swiglu_quantBlockScaledContiguousGroupedGemmKernel_object_at__TiledMMA_ThrLayoutVMNK11110000_PermutationMNK____MMAAt_0) ;  /* 0xffffffa802947950 */ /* 0x000fea0003c3ffff */
        .weak           $__internal_2_$__cuda_sm10x_tcgen05_guardrail_trap_unallocated_columns_being_dealloced
        .type           $__internal_2_$__cuda_sm10x_tcgen05_guardrail_trap_unallocated_columns_being_dealloced,@function
        .size           $__internal_2_$__cuda_sm10x_tcgen05_guardrail_trap_unallocated_columns_being_dealloced,(.L_x_83 - $__internal_2_$__cuda_sm10x_tcgen05_guardrail_trap_unallocated_columns_being_dealloced)
$__internal_2_$__cuda_sm10x_tcgen05_guardrail_trap_unallocated_columns_being_dealloced:
[----:B------:R-:W-:Y:S05]  /*55b0*/  BPT.TRAP 0x1 ;  /* 0x000000040000795c */ /* 0x000fea0000300000 */
[----:B------:R-:W-:-:S04]  /*55c0*/  HFMA2 R3, -RZ, RZ, 0, 0 ;  /* 0x00000000ff037431 */ /* 0x000fc800000001ff */
[----:B------:R-:W-:Y:S05]  /*55d0*/  RET.REL.NODEC R2 `(kernel_cutlass_kernel_cudnngrouped_gemmgrouped_gemm_swiglugrouped_gemm_swiglu_quantBlockScaledContiguousGroupedGemmKernel_object_at__TiledMMA_ThrLayoutVMNK11110000_PermutationMNK____MMAAt_0) ;  /* 0xffffffa802887950 */ /* 0x000fea0003c3ffff */
.L_x_80:
[----:B------:R-:W-:-:S00]  /*55e0*/  BRA `(.L_x_80) ;  /* 0xfffffffc00fc7947 */ /* 0x000fc0000383ffff */
[----:B------:R-:W-:-:S00]  /*55f0*/  NOP ;  /* 0x0000000000007918 */ /* 0x000fc00000000000 */
        /* <DEDUP_REMOVED lines=8> */
.L_x_83:


//--------------------- .nv.shared.kernel_cutlass_kernel_cudnngrouped_gemmgrouped_gemm_swiglugrouped_gemm_swiglu_quantBlockScaledContiguousGroupedGemmKernel_object_at__TiledMMA_ThrLayoutVMNK11110000_PermutationMNK____MMAAt_0 --------------------------
	.section	.nv.shared.kernel_cutlass_kernel_cudnngrouped_gemmgrouped_gemm_swiglugrouped_gemm_swiglu_quantBlockScaledContiguousGroupedGemmKernel_object_at__TiledMMA_ThrLayoutVMNK11110000_PermutationMNK____MMAAt_0,"aw",@nobits
	.sectionflags	@""
	.align	1024
	.zero		1024


//--------------------- .nv.shared.reserved.0     --------------------------
	.section	.nv.shared.reserved.0,"aw",@nobits
	.align	8
	.weak		__nv_reservedSMEM_offset_0_alias
	.size		__nv_reservedSMEM_offset_0_alias, 0, 64
	.other		__nv_reservedSMEM_offset_0_alias,@"STO_CUDA_RESERVED_SHARED STV_DEFAULT"
__nv_reservedSMEM_offset_0_alias:
	.zero		0
.nv.shared.reserved.0:
	.zero		64
	.weak		__nv_reservedSMEM_allocation_phase
	.type		__nv_reservedSMEM_allocation_phase,@object
	.size		__nv_reservedSMEM_allocation_phase,(.L_0 - __nv_reservedSMEM_allocation_phase)
__nv_reservedSMEM_allocation_phase:
	.zero		1
.L_0:
	.zero		7
	.weak		__nv_reservedSMEM_devtool_atexit_pc
	.type		__nv_reservedSMEM_devtool_atexit_pc,@object
	.size		__nv_reservedSMEM_devtool_atexit_pc,(__nv_reservedSMEM_allocation_mask - __nv_reservedSMEM_devtool_atexit_pc)
__nv_reservedSMEM_devtool_atexit_pc:
	.zero		8
	.weak		__nv_reservedSMEM_allocation_mask
	.type		__nv_reservedSMEM_allocation_mask,@object
	.size		__nv_reservedSMEM_allocation_mask,(.L_2 - __nv_reservedSMEM_allocation_mask)
__nv_reservedSMEM_allocation_mask:
	.zero		4
.L_2:


//--------------------- .nv.constant0.kernel_cutlass_kernel_cudnngrouped_gemmgrouped_gemm_swiglugrouped_gemm_swiglu_quantBlockScaledContiguousGroupedGemmKernel_object_at__TiledMMA_ThrLayoutVMNK11110000_PermutationMNK____MMAAt_0 --------------------------
	.section	.nv.constant0.kernel_cutlass_kernel_cudnngrouped_gemmgrouped_gemm_swiglugrouped_gemm_swiglu_quantBlockScaledContiguousGroupedGemmKernel_object_at__TiledMMA_ThrLayoutVMNK11110000_PermutationMNK____MMAAt_0,"a",@progbits
	.sectionflags	@""
	.align	4
.nv.constant0.kernel_cutlass_kernel_cudnngrouped_gemmgrouped_gemm_swiglugrouped_gemm_swiglu_quantBlockScaledContiguousGroupedGemmKernel_object_at__TiledMMA_ThrLayoutVMNK11110000_PermutationMNK____MMAAt_0:
	.zero		1924


//--------------------- SYMBOLS --------------------------

	.type		.nv.reservedSmem.offset0,@object
	.size		.nv.reservedSmem.offset0,0x4
	.type		.nv.reservedSmem.cap,@object
	.size		.nv.reservedSmem.cap,0x4
